//
// Generated by NVIDIA NVVM Compiler
//
// Compiler Build ID: CL-36424714
// Cuda compilation tools, release 13.0, V13.0.88
// Based on NVVM 20.0.0
//

.version 9.0
.target sm_100
.address_size 64

	// .globl	_Z21rotate_reconstructionP6float2biiify
.global .align 1 .b8 _ZN31_INTERNAL_a7eae90d_4_k_cu_nproj4cuda3std6ranges3__45__cpo4swapE[1];
.global .align 1 .b8 _ZN31_INTERNAL_a7eae90d_4_k_cu_nproj4cuda3std6ranges3__45__cpo9iter_moveE[1];
.global .align 4 .b8 __cudart_i2opi_f[24] = {65, 144, 67, 60, 153, 149, 98, 219, 192, 221, 52, 245, 209, 87, 39, 252, 41, 21, 68, 78, 110, 131, 249, 162};

.visible .entry _Z21rotate_reconstructionP6float2biiify(
	.param .u64 .ptr .align 1 _Z21rotate_reconstructionP6float2biiify_param_0,
	.param .u8 _Z21rotate_reconstructionP6float2biiify_param_1,
	.param .u32 _Z21rotate_reconstructionP6float2biiify_param_2,
	.param .u32 _Z21rotate_reconstructionP6float2biiify_param_3,
	.param .u32 _Z21rotate_reconstructionP6float2biiify_param_4,
	.param .f32 _Z21rotate_reconstructionP6float2biiify_param_5,
	.param .u64 _Z21rotate_reconstructionP6float2biiify_param_6
)
{
	.local .align 4 .b8 	__local_depot0[28];
	.reg .b64 	%SP;
	.reg .b64 	%SPL;
	.reg .pred 	%p<34>;
	.reg .b16 	%rs<2>;
	.reg .b32 	%r<183>;
	.reg .b32 	%f<129>;
	.reg .b64 	%rd<86>;
	.reg .b64 	%fd<9>;

	mov.u64 	%SPL, __local_depot0;
	ld.param.u64 	%rd32, [_Z21rotate_reconstructionP6float2biiify_param_0];
	ld.param.s8 	%rs1, [_Z21rotate_reconstructionP6float2biiify_param_1];
	ld.param.u32 	%r57, [_Z21rotate_reconstructionP6float2biiify_param_2];
	ld.param.u32 	%r55, [_Z21rotate_reconstructionP6float2biiify_param_3];
	ld.param.u32 	%r56, [_Z21rotate_reconstructionP6float2biiify_param_4];
	ld.param.f32 	%f25, [_Z21rotate_reconstructionP6float2biiify_param_5];
	ld.param.u64 	%rd31, [_Z21rotate_reconstructionP6float2biiify_param_6];
	cvta.to.global.u64 	%rd1, %rd32;
	add.u64 	%rd2, %SPL, 0;
	mov.u32 	%r58, %ctaid.x;
	mov.u32 	%r59, %ntid.x;
	mov.u32 	%r60, %tid.x;
	mad.lo.s32 	%r1, %r58, %r59, %r60;
	mov.u32 	%r61, %ctaid.y;
	mov.u32 	%r62, %ntid.y;
	mov.u32 	%r63, %tid.y;
	mad.lo.s32 	%r2, %r61, %r62, %r63;
	mov.u32 	%r64, %ctaid.z;
	mov.u32 	%r65, %ntid.z;
	mov.u32 	%r66, %tid.z;
	mad.lo.s32 	%r3, %r64, %r65, %r66;
	cvt.rn.f32.u32 	%f26, %r3;
	cvt.rn.f32.s32 	%f1, %r56;
	mul.f32 	%f27, %f1, 0f3F000000;
	sub.f32 	%f2, %f26, %f27;
	cvt.rn.f32.u32 	%f28, %r1;
	cvt.rn.f32.s32 	%f3, %r57;
	mul.f32 	%f29, %f3, 0f3F000000;
	sub.f32 	%f4, %f28, %f29;
	mul.f32 	%f30, %f25, 0f3F22F983;
	cvt.rni.s32.f32 	%r182, %f30;
	cvt.rn.f32.s32 	%f31, %r182;
	fma.rn.f32 	%f32, %f31, 0fBFC90FDA, %f25;
	fma.rn.f32 	%f33, %f31, 0fB3A22168, %f32;
	fma.rn.f32 	%f128, %f31, 0fA7C234C5, %f33;
	abs.f32 	%f6, %f25;
	setp.ltu.f32 	%p1, %f6, 0f47CE4780;
	mov.u32 	%r170, %r182;
	mov.f32 	%f125, %f128;
	@%p1 bra 	$L__BB0_8;
	setp.neu.f32 	%p2, %f6, 0f7F800000;
	@%p2 bra 	$L__BB0_3;
	mov.f32 	%f36, 0f00000000;
	mul.rn.f32 	%f125, %f25, %f36;
	mov.b32 	%r170, 0;
	bra.uni 	$L__BB0_8;
$L__BB0_3:
	mov.b32 	%r5, %f25;
	shl.b32 	%r68, %r5, 8;
	or.b32  	%r6, %r68, -2147483648;
	mov.b64 	%rd76, 0;
	mov.b32 	%r167, 0;
	mov.u64 	%rd74, __cudart_i2opi_f;
	mov.u64 	%rd75, %rd2;
$L__BB0_4:
	.pragma "nounroll";
	ld.global.nc.u32 	%r69, [%rd74];
	mad.wide.u32 	%rd36, %r69, %r6, %rd76;
	shr.u64 	%rd76, %rd36, 32;
	st.local.u32 	[%rd75], %rd36;
	add.s32 	%r167, %r167, 1;
	add.s64 	%rd75, %rd75, 4;
	add.s64 	%rd74, %rd74, 4;
	setp.ne.s32 	%p3, %r167, 6;
	@%p3 bra 	$L__BB0_4;
	shr.u32 	%r70, %r5, 23;
	st.local.u32 	[%rd2+24], %rd76;
	and.b32  	%r9, %r70, 31;
	and.b32  	%r71, %r70, 224;
	add.s32 	%r72, %r71, -128;
	shr.u32 	%r73, %r72, 5;
	mul.wide.u32 	%rd37, %r73, 4;
	sub.s64 	%rd9, %rd2, %rd37;
	ld.local.u32 	%r168, [%rd9+24];
	ld.local.u32 	%r169, [%rd9+20];
	setp.eq.s32 	%p4, %r9, 0;
	@%p4 bra 	$L__BB0_7;
	shf.l.wrap.b32 	%r168, %r169, %r168, %r9;
	ld.local.u32 	%r74, [%rd9+16];
	shf.l.wrap.b32 	%r169, %r74, %r169, %r9;
$L__BB0_7:
	shr.u32 	%r75, %r168, 30;
	shf.l.wrap.b32 	%r76, %r169, %r168, 2;
	shl.b32 	%r77, %r169, 2;
	shr.u32 	%r78, %r76, 31;
	add.s32 	%r79, %r78, %r75;
	neg.s32 	%r80, %r79;
	setp.lt.s32 	%p5, %r5, 0;
	selp.b32 	%r170, %r80, %r79, %p5;
	xor.b32  	%r81, %r76, %r5;
	shr.s32 	%r82, %r76, 31;
	xor.b32  	%r83, %r82, %r76;
	xor.b32  	%r84, %r82, %r77;
	cvt.u64.u32 	%rd38, %r83;
	shl.b64 	%rd39, %rd38, 32;
	cvt.u64.u32 	%rd40, %r84;
	or.b64  	%rd41, %rd39, %rd40;
	cvt.rn.f64.s64 	%fd1, %rd41;
	mul.f64 	%fd2, %fd1, 0d3BF921FB54442D19;
	cvt.rn.f32.f64 	%f34, %fd2;
	neg.f32 	%f35, %f34;
	setp.lt.s32 	%p6, %r81, 0;
	selp.f32 	%f125, %f35, %f34, %p6;
$L__BB0_8:
	setp.ltu.f32 	%p7, %f6, 0f47CE4780;
	add.s32 	%r86, %r170, 1;
	mul.rn.f32 	%f37, %f125, %f125;
	and.b32  	%r87, %r170, 1;
	setp.eq.b32 	%p8, %r87, 1;
	selp.f32 	%f38, %f125, 0f3F800000, %p8;
	fma.rn.f32 	%f39, %f37, %f38, 0f00000000;
	fma.rn.f32 	%f40, %f37, 0f37CBAC00, 0fBAB607ED;
	selp.f32 	%f41, 0fB94D4153, %f40, %p8;
	selp.f32 	%f42, 0f3C0885E4, 0f3D2AAABB, %p8;
	fma.rn.f32 	%f43, %f41, %f37, %f42;
	selp.f32 	%f44, 0fBE2AAAA8, 0fBEFFFFFF, %p8;
	fma.rn.f32 	%f45, %f43, %f37, %f44;
	fma.rn.f32 	%f46, %f45, %f39, %f38;
	and.b32  	%r88, %r86, 2;
	setp.eq.s32 	%p9, %r88, 0;
	mov.f32 	%f47, 0f00000000;
	sub.f32 	%f48, %f47, %f46;
	selp.f32 	%f10, %f46, %f48, %p9;
	mov.u32 	%r174, %r182;
	mov.f32 	%f126, %f128;
	@%p7 bra 	$L__BB0_16;
	setp.neu.f32 	%p10, %f6, 0f7F800000;
	@%p10 bra 	$L__BB0_11;
	mov.f32 	%f51, 0f00000000;
	mul.rn.f32 	%f126, %f25, %f51;
	mov.b32 	%r174, 0;
	bra.uni 	$L__BB0_16;
$L__BB0_11:
	mov.b32 	%r18, %f25;
	mov.b64 	%rd79, 0;
	mov.b32 	%r171, 0;
	mov.u64 	%rd77, __cudart_i2opi_f;
	shl.b32 	%r91, %r18, 8;
	or.b32  	%r92, %r91, -2147483648;
	mov.u64 	%rd78, %rd2;
$L__BB0_12:
	.pragma "nounroll";
	ld.global.nc.u32 	%r90, [%rd77];
	mad.wide.u32 	%rd44, %r90, %r92, %rd79;
	shr.u64 	%rd79, %rd44, 32;
	st.local.u32 	[%rd78], %rd44;
	add.s32 	%r171, %r171, 1;
	add.s64 	%rd78, %rd78, 4;
	add.s64 	%rd77, %rd77, 4;
	setp.ne.s32 	%p11, %r171, 6;
	@%p11 bra 	$L__BB0_12;
	shr.u32 	%r93, %r18, 23;
	st.local.u32 	[%rd2+24], %rd79;
	and.b32  	%r21, %r93, 31;
	and.b32  	%r94, %r93, 224;
	add.s32 	%r95, %r94, -128;
	shr.u32 	%r96, %r95, 5;
	mul.wide.u32 	%rd45, %r96, 4;
	sub.s64 	%rd16, %rd2, %rd45;
	ld.local.u32 	%r172, [%rd16+24];
	ld.local.u32 	%r173, [%rd16+20];
	setp.eq.s32 	%p12, %r21, 0;
	@%p12 bra 	$L__BB0_15;
	shf.l.wrap.b32 	%r172, %r173, %r172, %r21;
	ld.local.u32 	%r97, [%rd16+16];
	shf.l.wrap.b32 	%r173, %r97, %r173, %r21;
$L__BB0_15:
	shr.u32 	%r98, %r172, 30;
	shf.l.wrap.b32 	%r99, %r173, %r172, 2;
	shl.b32 	%r100, %r173, 2;
	shr.u32 	%r101, %r99, 31;
	add.s32 	%r102, %r101, %r98;
	neg.s32 	%r103, %r102;
	setp.lt.s32 	%p13, %r18, 0;
	selp.b32 	%r174, %r103, %r102, %p13;
	xor.b32  	%r104, %r99, %r18;
	shr.s32 	%r105, %r99, 31;
	xor.b32  	%r106, %r105, %r99;
	xor.b32  	%r107, %r105, %r100;
	cvt.u64.u32 	%rd46, %r106;
	shl.b64 	%rd47, %rd46, 32;
	cvt.u64.u32 	%rd48, %r107;
	or.b64  	%rd49, %rd47, %rd48;
	cvt.rn.f64.s64 	%fd3, %rd49;
	mul.f64 	%fd4, %fd3, 0d3BF921FB54442D19;
	cvt.rn.f32.f64 	%f49, %fd4;
	neg.f32 	%f50, %f49;
	setp.lt.s32 	%p14, %r104, 0;
	selp.f32 	%f126, %f50, %f49, %p14;
$L__BB0_16:
	setp.ltu.f32 	%p15, %f6, 0f47CE4780;
	mul.rn.f32 	%f52, %f126, %f126;
	and.b32  	%r109, %r174, 1;
	setp.eq.b32 	%p16, %r109, 1;
	selp.f32 	%f53, 0f3F800000, %f126, %p16;
	fma.rn.f32 	%f54, %f52, %f53, 0f00000000;
	fma.rn.f32 	%f55, %f52, 0f37CBAC00, 0fBAB607ED;
	selp.f32 	%f56, %f55, 0fB94D4153, %p16;
	selp.f32 	%f57, 0f3D2AAABB, 0f3C0885E4, %p16;
	fma.rn.f32 	%f58, %f56, %f52, %f57;
	selp.f32 	%f59, 0fBEFFFFFF, 0fBE2AAAA8, %p16;
	fma.rn.f32 	%f60, %f58, %f52, %f59;
	fma.rn.f32 	%f61, %f60, %f54, %f53;
	and.b32  	%r110, %r174, 2;
	setp.eq.s32 	%p17, %r110, 0;
	mov.f32 	%f62, 0f00000000;
	sub.f32 	%f63, %f62, %f61;
	selp.f32 	%f64, %f61, %f63, %p17;
	mul.f32 	%f65, %f4, %f64;
	mul.f32 	%f66, %f2, %f10;
	sub.f32 	%f14, %f66, %f65;
	mov.u32 	%r178, %r182;
	mov.f32 	%f127, %f128;
	@%p15 bra 	$L__BB0_24;
	setp.neu.f32 	%p18, %f6, 0f7F800000;
	@%p18 bra 	$L__BB0_19;
	mov.f32 	%f69, 0f00000000;
	mul.rn.f32 	%f127, %f25, %f69;
	mov.b32 	%r178, 0;
	bra.uni 	$L__BB0_24;
$L__BB0_19:
	mov.b32 	%r30, %f25;
	mov.b64 	%rd82, 0;
	mov.b32 	%r175, 0;
	mov.u64 	%rd80, __cudart_i2opi_f;
	shl.b32 	%r113, %r30, 8;
	or.b32  	%r114, %r113, -2147483648;
	mov.u64 	%rd81, %rd2;
$L__BB0_20:
	.pragma "nounroll";
	ld.global.nc.u32 	%r112, [%rd80];
	mad.wide.u32 	%rd52, %r112, %r114, %rd82;
	shr.u64 	%rd82, %rd52, 32;
	st.local.u32 	[%rd81], %rd52;
	add.s32 	%r175, %r175, 1;
	add.s64 	%rd81, %rd81, 4;
	add.s64 	%rd80, %rd80, 4;
	setp.ne.s32 	%p19, %r175, 6;
	@%p19 bra 	$L__BB0_20;
	shr.u32 	%r115, %r30, 23;
	st.local.u32 	[%rd2+24], %rd82;
	and.b32  	%r33, %r115, 31;
	and.b32  	%r116, %r115, 224;
	add.s32 	%r117, %r116, -128;
	shr.u32 	%r118, %r117, 5;
	mul.wide.u32 	%rd53, %r118, 4;
	sub.s64 	%rd23, %rd2, %rd53;
	ld.local.u32 	%r176, [%rd23+24];
	ld.local.u32 	%r177, [%rd23+20];
	setp.eq.s32 	%p20, %r33, 0;
	@%p20 bra 	$L__BB0_23;
	shf.l.wrap.b32 	%r176, %r177, %r176, %r33;
	ld.local.u32 	%r119, [%rd23+16];
	shf.l.wrap.b32 	%r177, %r119, %r177, %r33;
$L__BB0_23:
	shr.u32 	%r120, %r176, 30;
	shf.l.wrap.b32 	%r121, %r177, %r176, 2;
	shl.b32 	%r122, %r177, 2;
	shr.u32 	%r123, %r121, 31;
	add.s32 	%r124, %r123, %r120;
	neg.s32 	%r125, %r124;
	setp.lt.s32 	%p21, %r30, 0;
	selp.b32 	%r178, %r125, %r124, %p21;
	xor.b32  	%r126, %r121, %r30;
	shr.s32 	%r127, %r121, 31;
	xor.b32  	%r128, %r127, %r121;
	xor.b32  	%r129, %r127, %r122;
	cvt.u64.u32 	%rd54, %r128;
	shl.b64 	%rd55, %rd54, 32;
	cvt.u64.u32 	%rd56, %r129;
	or.b64  	%rd57, %rd55, %rd56;
	cvt.rn.f64.s64 	%fd5, %rd57;
	mul.f64 	%fd6, %fd5, 0d3BF921FB54442D19;
	cvt.rn.f32.f64 	%f67, %fd6;
	neg.f32 	%f68, %f67;
	setp.lt.s32 	%p22, %r126, 0;
	selp.f32 	%f127, %f68, %f67, %p22;
$L__BB0_24:
	setp.ltu.f32 	%p23, %f6, 0f47CE4780;
	add.s32 	%r131, %r178, 1;
	mul.rn.f32 	%f70, %f127, %f127;
	and.b32  	%r132, %r178, 1;
	setp.eq.b32 	%p24, %r132, 1;
	selp.f32 	%f71, %f127, 0f3F800000, %p24;
	fma.rn.f32 	%f72, %f70, %f71, 0f00000000;
	fma.rn.f32 	%f73, %f70, 0f37CBAC00, 0fBAB607ED;
	selp.f32 	%f74, 0fB94D4153, %f73, %p24;
	selp.f32 	%f75, 0f3C0885E4, 0f3D2AAABB, %p24;
	fma.rn.f32 	%f76, %f74, %f70, %f75;
	selp.f32 	%f77, 0fBE2AAAA8, 0fBEFFFFFF, %p24;
	fma.rn.f32 	%f78, %f76, %f70, %f77;
	fma.rn.f32 	%f79, %f78, %f72, %f71;
	and.b32  	%r133, %r131, 2;
	setp.eq.s32 	%p25, %r133, 0;
	mov.f32 	%f80, 0f00000000;
	sub.f32 	%f81, %f80, %f79;
	selp.f32 	%f82, %f79, %f81, %p25;
	mul.f32 	%f18, %f4, %f82;
	@%p23 bra 	$L__BB0_32;
	setp.neu.f32 	%p26, %f6, 0f7F800000;
	@%p26 bra 	$L__BB0_27;
	mov.f32 	%f85, 0f00000000;
	mul.rn.f32 	%f128, %f25, %f85;
	mov.b32 	%r182, 0;
	bra.uni 	$L__BB0_32;
$L__BB0_27:
	mov.b32 	%r42, %f25;
	shl.b32 	%r135, %r42, 8;
	or.b32  	%r43, %r135, -2147483648;
	mov.b64 	%rd85, 0;
	mov.b32 	%r179, 0;
	mov.u64 	%rd83, __cudart_i2opi_f;
	mov.u64 	%rd84, %rd2;
$L__BB0_28:
	.pragma "nounroll";
	ld.global.nc.u32 	%r136, [%rd83];
	mad.wide.u32 	%rd60, %r136, %r43, %rd85;
	shr.u64 	%rd85, %rd60, 32;
	st.local.u32 	[%rd84], %rd60;
	add.s32 	%r179, %r179, 1;
	add.s64 	%rd84, %rd84, 4;
	add.s64 	%rd83, %rd83, 4;
	setp.ne.s32 	%p27, %r179, 6;
	@%p27 bra 	$L__BB0_28;
	shr.u32 	%r137, %r42, 23;
	st.local.u32 	[%rd2+24], %rd85;
	and.b32  	%r46, %r137, 31;
	and.b32  	%r138, %r137, 224;
	add.s32 	%r139, %r138, -128;
	shr.u32 	%r140, %r139, 5;
	mul.wide.u32 	%rd61, %r140, 4;
	sub.s64 	%rd30, %rd2, %rd61;
	ld.local.u32 	%r180, [%rd30+24];
	ld.local.u32 	%r181, [%rd30+20];
	setp.eq.s32 	%p28, %r46, 0;
	@%p28 bra 	$L__BB0_31;
	shf.l.wrap.b32 	%r180, %r181, %r180, %r46;
	ld.local.u32 	%r141, [%rd30+16];
	shf.l.wrap.b32 	%r181, %r141, %r181, %r46;
$L__BB0_31:
	shr.u32 	%r142, %r180, 30;
	shf.l.wrap.b32 	%r143, %r181, %r180, 2;
	shl.b32 	%r144, %r181, 2;
	shr.u32 	%r145, %r143, 31;
	add.s32 	%r146, %r145, %r142;
	neg.s32 	%r147, %r146;
	setp.lt.s32 	%p29, %r42, 0;
	selp.b32 	%r182, %r147, %r146, %p29;
	xor.b32  	%r148, %r143, %r42;
	shr.s32 	%r149, %r143, 31;
	xor.b32  	%r150, %r149, %r143;
	xor.b32  	%r151, %r149, %r144;
	cvt.u64.u32 	%rd62, %r150;
	shl.b64 	%rd63, %rd62, 32;
	cvt.u64.u32 	%rd64, %r151;
	or.b64  	%rd65, %rd63, %rd64;
	cvt.rn.f64.s64 	%fd7, %rd65;
	mul.f64 	%fd8, %fd7, 0d3BF921FB54442D19;
	cvt.rn.f32.f64 	%f83, %fd8;
	neg.f32 	%f84, %f83;
	setp.lt.s32 	%p30, %r148, 0;
	selp.f32 	%f128, %f84, %f83, %p30;
$L__BB0_32:
	cvt.rn.f32.s32 	%f86, %r55;
	mul.rn.f32 	%f87, %f128, %f128;
	and.b32  	%r153, %r182, 1;
	setp.eq.b32 	%p31, %r153, 1;
	selp.f32 	%f88, 0f3F800000, %f128, %p31;
	fma.rn.f32 	%f89, %f87, %f88, 0f00000000;
	fma.rn.f32 	%f90, %f87, 0f37CBAC00, 0fBAB607ED;
	selp.f32 	%f91, %f90, 0fB94D4153, %p31;
	selp.f32 	%f92, 0f3D2AAABB, 0f3C0885E4, %p31;
	fma.rn.f32 	%f93, %f91, %f87, %f92;
	selp.f32 	%f94, 0fBEFFFFFF, 0fBE2AAAA8, %p31;
	fma.rn.f32 	%f95, %f93, %f87, %f94;
	fma.rn.f32 	%f96, %f95, %f89, %f88;
	and.b32  	%r154, %r182, 2;
	setp.eq.s32 	%p32, %r154, 0;
	mov.f32 	%f97, 0f00000000;
	sub.f32 	%f98, %f97, %f96;
	selp.f32 	%f99, %f96, %f98, %p32;
	fma.rn.f32 	%f100, %f2, %f99, %f18;
	div.rn.f32 	%f22, %f14, %f1;
	cvt.rn.f32.u32 	%f101, %r2;
	fma.rn.f32 	%f102, %f86, 0fBF000000, %f101;
	div.rn.f32 	%f23, %f102, %f86;
	div.rn.f32 	%f24, %f100, %f3;
	setp.eq.s16 	%p33, %rs1, 0;
	@%p33 bra 	$L__BB0_34;
	mul.lo.s32 	%r155, %r55, %r1;
	mul.lo.s32 	%r156, %r155, %r56;
	mad.lo.s32 	%r157, %r55, %r2, %r3;
	add.s32 	%r158, %r157, %r156;
	mul.wide.u32 	%rd66, %r158, 8;
	add.s64 	%rd67, %rd1, %rd66;
	ld.global.v2.f32 	{%f103, %f104}, [%rd67];
	add.f32 	%f105, %f22, 0f3F000000;
	add.f32 	%f106, %f23, 0f3F000000;
	add.f32 	%f107, %f24, 0f3F000000;
	tex.3d.v4.f32.f32 	{%f108, %f109, %f110, %f111}, [%rd31, {%f105, %f106, %f107, %f107}];
	add.f32 	%f112, %f103, %f108;
	add.f32 	%f113, %f104, 0f00000000;
	mad.lo.s32 	%r159, %r56, %r2, %r3;
	add.s32 	%r160, %r159, %r156;
	mul.wide.u32 	%rd68, %r160, 8;
	add.s64 	%rd69, %rd1, %rd68;
	st.global.v2.f32 	[%rd69], {%f112, %f113};
	bra.uni 	$L__BB0_35;
$L__BB0_34:
	mul.lo.s32 	%r161, %r55, %r1;
	mul.lo.s32 	%r162, %r161, %r56;
	mad.lo.s32 	%r163, %r55, %r2, %r3;
	add.s32 	%r164, %r163, %r162;
	mul.wide.u32 	%rd70, %r164, 8;
	add.s64 	%rd71, %rd1, %rd70;
	ld.global.v2.f32 	{%f114, %f115}, [%rd71];
	add.f32 	%f116, %f22, 0f3F000000;
	add.f32 	%f117, %f23, 0f3F000000;
	add.f32 	%f118, %f24, 0f3F000000;
	tex.3d.v4.f32.f32 	{%f119, %f120, %f121, %f122}, [%rd31, {%f116, %f117, %f118, %f118}];
	add.f32 	%f123, %f114, 0f00000000;
	add.f32 	%f124, %f115, %f119;
	mad.lo.s32 	%r165, %r56, %r2, %r3;
	add.s32 	%r166, %r165, %r162;
	mul.wide.u32 	%rd72, %r166, 8;
	add.s64 	%rd73, %rd1, %rd72;
	st.global.v2.f32 	[%rd73], {%f123, %f124};
$L__BB0_35:
	ret;

}
	// .globl	_Z25calculate_backpropagationP6float2S0_S0_Pfffiiif
.visible .entry _Z25calculate_backpropagationP6float2S0_S0_Pfffiiif(
	.param .u64 .ptr .align 1 _Z25calculate_backpropagationP6float2S0_S0_Pfffiiif_param_0,
	.param .u64 .ptr .align 1 _Z25calculate_backpropagationP6float2S0_S0_Pfffiiif_param_1,
	.param .u64 .ptr .align 1 _Z25calculate_backpropagationP6float2S0_S0_Pfffiiif_param_2,
	.param .u64 .ptr .align 1 _Z25calculate_backpropagationP6float2S0_S0_Pfffiiif_param_3,
	.param .f32 _Z25calculate_backpropagationP6float2S0_S0_Pfffiiif_param_4,
	.param .f32 _Z25calculate_backpropagationP6float2S0_S0_Pfffiiif_param_5,
	.param .u32 _Z25calculate_backpropagationP6float2S0_S0_Pfffiiif_param_6,
	.param .u32 _Z25calculate_backpropagationP6float2S0_S0_Pfffiiif_param_7,
	.param .u32 _Z25calculate_backpropagationP6float2S0_S0_Pfffiiif_param_8,
	.param .f32 _Z25calculate_backpropagationP6float2S0_S0_Pfffiiif_param_9
)
{
	.local .align 4 .b8 	__local_depot1[28];
	.reg .b64 	%SP;
	.reg .b64 	%SPL;
	.reg .pred 	%p<24>;
	.reg .b32 	%r<97>;
	.reg .b32 	%f<131>;
	.reg .b64 	%rd<55>;
	.reg .b64 	%fd<12>;

	mov.u64 	%SPL, __local_depot1;
	ld.param.u64 	%rd16, [_Z25calculate_backpropagationP6float2S0_S0_Pfffiiif_param_0];
	ld.param.u64 	%rd17, [_Z25calculate_backpropagationP6float2S0_S0_Pfffiiif_param_1];
	ld.param.u64 	%rd18, [_Z25calculate_backpropagationP6float2S0_S0_Pfffiiif_param_2];
	ld.param.u64 	%rd19, [_Z25calculate_backpropagationP6float2S0_S0_Pfffiiif_param_3];
	ld.param.f32 	%f22, [_Z25calculate_backpropagationP6float2S0_S0_Pfffiiif_param_4];
	ld.param.f32 	%f23, [_Z25calculate_backpropagationP6float2S0_S0_Pfffiiif_param_5];
	ld.param.u32 	%r30, [_Z25calculate_backpropagationP6float2S0_S0_Pfffiiif_param_6];
	ld.param.u32 	%r31, [_Z25calculate_backpropagationP6float2S0_S0_Pfffiiif_param_7];
	ld.param.u32 	%r32, [_Z25calculate_backpropagationP6float2S0_S0_Pfffiiif_param_8];
	ld.param.f32 	%f24, [_Z25calculate_backpropagationP6float2S0_S0_Pfffiiif_param_9];
	add.u64 	%rd1, %SPL, 0;
	mov.u32 	%r33, %tid.x;
	mov.u32 	%r34, %ctaid.x;
	mov.u32 	%r35, %ntid.x;
	mad.lo.s32 	%r1, %r34, %r35, %r33;
	mul.lo.s32 	%r2, %r30, %r30;
	setp.ge.s32 	%p1, %r1, %r2;
	@%p1 bra 	$L__BB1_26;
	cvta.to.global.u64 	%rd21, %rd19;
	cvt.rn.f64.s32 	%fd1, %r31;
	add.s32 	%r36, %r30, -1;
	cvt.rn.f64.s32 	%fd2, %r36;
	rcp.rn.f64 	%fd3, %fd2;
	add.f64 	%fd4, %fd3, 0d3FF0000000000000;
	mul.f64 	%fd5, %fd4, %fd1;
	shr.u32 	%r37, %r30, 31;
	add.s32 	%r38, %r30, %r37;
	shr.s32 	%r39, %r38, 1;
	cvt.rn.f64.s32 	%fd6, %r39;
	sub.f64 	%fd7, %fd5, %fd6;
	cvt.rn.f32.f64 	%f25, %fd7;
	mul.f32 	%f26, %f24, 0f00000000;
	mul.wide.s32 	%rd22, %r1, 4;
	add.s64 	%rd23, %rd21, %rd22;
	ld.global.f32 	%f27, [%rd23];
	add.f32 	%f28, %f27, 0fBF800000;
	mul.f32 	%f29, %f26, %f28;
	mul.f32 	%f30, %f24, %f28;
	mul.f32 	%f129, %f29, %f25;
	mul.f32 	%f126, %f30, %f25;
	setp.neu.f32 	%p2, %f126, 0f00000000;
	@%p2 bra 	$L__BB1_3;
	fma.rn.f32 	%f80, %f129, 0f3BBB989D, 0f3F000000;
	cvt.sat.f32.f32 	%f81, %f80;
	mov.f32 	%f82, 0f4B400001;
	mov.f32 	%f83, 0f437C0000;
	fma.rm.f32 	%f84, %f81, %f83, %f82;
	add.f32 	%f85, %f84, 0fCB40007F;
	neg.f32 	%f86, %f85;
	fma.rn.f32 	%f87, %f129, 0f3FB8AA3B, %f86;
	fma.rn.f32 	%f88, %f129, 0f32A57060, %f87;
	mov.b32 	%r85, %f84;
	shl.b32 	%r86, %r85, 23;
	mov.b32 	%f89, %r86;
	ex2.approx.ftz.f32 	%f90, %f88;
	mul.f32 	%f129, %f90, %f89;
	mov.f32 	%f91, 0f00000000;
	copysign.f32 	%f130, %f126, %f91;
	bra.uni 	$L__BB1_25;
$L__BB1_3:
	abs.f32 	%f31, %f129;
	setp.neu.f32 	%p3, %f31, 0f7F800000;
	@%p3 bra 	$L__BB1_6;
	setp.geu.f32 	%p4, %f129, 0f00000000;
	@%p4 bra 	$L__BB1_9;
	abs.f32 	%f32, %f126;
	setp.equ.f32 	%p7, %f32, 0f7F800000;
	selp.f32 	%f126, 0f3F800000, %f126, %p7;
$L__BB1_6:
	mul.f32 	%f33, %f126, 0f3F22F983;
	cvt.rni.s32.f32 	%r96, %f33;
	cvt.rn.f32.s32 	%f34, %r96;
	fma.rn.f32 	%f35, %f34, 0fBFC90FDA, %f126;
	fma.rn.f32 	%f36, %f34, 0fB3A22168, %f35;
	fma.rn.f32 	%f128, %f34, 0fA7C234C5, %f36;
	abs.f32 	%f10, %f126;
	setp.ltu.f32 	%p8, %f10, 0f47CE4780;
	mov.u32 	%r92, %r96;
	mov.f32 	%f127, %f128;
	@%p8 bra 	$L__BB1_16;
	setp.neu.f32 	%p9, %f10, 0f7F800000;
	@%p9 bra 	$L__BB1_11;
	mov.f32 	%f39, 0f00000000;
	mul.rn.f32 	%f127, %f126, %f39;
	mov.b32 	%r92, 0;
	bra.uni 	$L__BB1_16;
$L__BB1_9:
	abs.f32 	%f6, %f126;
	setp.ne.f32 	%p5, %f6, 0f7F800000;
	@%p5 bra 	$L__BB1_6;
	setp.neu.f32 	%p6, %f6, 0f7F800000;
	selp.f32 	%f130, %f126, 0f7FC00000, %p6;
	bra.uni 	$L__BB1_25;
$L__BB1_11:
	mov.b32 	%r4, %f126;
	shl.b32 	%r41, %r4, 8;
	or.b32  	%r5, %r41, -2147483648;
	mov.b64 	%rd51, 0;
	mov.b32 	%r89, 0;
	mov.u64 	%rd49, __cudart_i2opi_f;
	mov.u64 	%rd50, %rd1;
$L__BB1_12:
	.pragma "nounroll";
	ld.global.nc.u32 	%r42, [%rd49];
	mad.wide.u32 	%rd26, %r42, %r5, %rd51;
	shr.u64 	%rd51, %rd26, 32;
	st.local.u32 	[%rd50], %rd26;
	add.s32 	%r89, %r89, 1;
	add.s64 	%rd50, %rd50, 4;
	add.s64 	%rd49, %rd49, 4;
	setp.ne.s32 	%p10, %r89, 6;
	@%p10 bra 	$L__BB1_12;
	shr.u32 	%r43, %r4, 23;
	st.local.u32 	[%rd1+24], %rd51;
	and.b32  	%r8, %r43, 31;
	and.b32  	%r44, %r43, 224;
	add.s32 	%r45, %r44, -128;
	shr.u32 	%r46, %r45, 5;
	mul.wide.u32 	%rd27, %r46, 4;
	sub.s64 	%rd8, %rd1, %rd27;
	ld.local.u32 	%r90, [%rd8+24];
	ld.local.u32 	%r91, [%rd8+20];
	setp.eq.s32 	%p11, %r8, 0;
	@%p11 bra 	$L__BB1_15;
	shf.l.wrap.b32 	%r90, %r91, %r90, %r8;
	ld.local.u32 	%r47, [%rd8+16];
	shf.l.wrap.b32 	%r91, %r47, %r91, %r8;
$L__BB1_15:
	shr.u32 	%r48, %r90, 30;
	shf.l.wrap.b32 	%r49, %r91, %r90, 2;
	shl.b32 	%r50, %r91, 2;
	shr.u32 	%r51, %r49, 31;
	add.s32 	%r52, %r51, %r48;
	neg.s32 	%r53, %r52;
	setp.lt.s32 	%p12, %r4, 0;
	selp.b32 	%r92, %r53, %r52, %p12;
	xor.b32  	%r54, %r49, %r4;
	shr.s32 	%r55, %r49, 31;
	xor.b32  	%r56, %r55, %r49;
	xor.b32  	%r57, %r55, %r50;
	cvt.u64.u32 	%rd28, %r56;
	shl.b64 	%rd29, %rd28, 32;
	cvt.u64.u32 	%rd30, %r57;
	or.b64  	%rd31, %rd29, %rd30;
	cvt.rn.f64.s64 	%fd8, %rd31;
	mul.f64 	%fd9, %fd8, 0d3BF921FB54442D19;
	cvt.rn.f32.f64 	%f37, %fd9;
	neg.f32 	%f38, %f37;
	setp.lt.s32 	%p13, %r54, 0;
	selp.f32 	%f127, %f38, %f37, %p13;
$L__BB1_16:
	setp.ltu.f32 	%p14, %f10, 0f47CE4780;
	add.s32 	%r59, %r92, 1;
	mul.rn.f32 	%f40, %f127, %f127;
	and.b32  	%r60, %r92, 1;
	setp.eq.b32 	%p15, %r60, 1;
	selp.f32 	%f41, %f127, 0f3F800000, %p15;
	fma.rn.f32 	%f42, %f40, %f41, 0f00000000;
	fma.rn.f32 	%f43, %f40, 0f37CBAC00, 0fBAB607ED;
	selp.f32 	%f44, 0fB94D4153, %f43, %p15;
	selp.f32 	%f45, 0f3C0885E4, 0f3D2AAABB, %p15;
	fma.rn.f32 	%f46, %f44, %f40, %f45;
	selp.f32 	%f47, 0fBE2AAAA8, 0fBEFFFFFF, %p15;
	fma.rn.f32 	%f48, %f46, %f40, %f47;
	fma.rn.f32 	%f49, %f48, %f42, %f41;
	and.b32  	%r61, %r59, 2;
	setp.eq.s32 	%p16, %r61, 0;
	mov.f32 	%f50, 0f00000000;
	sub.f32 	%f51, %f50, %f49;
	selp.f32 	%f14, %f49, %f51, %p16;
	@%p14 bra 	$L__BB1_24;
	setp.neu.f32 	%p17, %f10, 0f7F800000;
	@%p17 bra 	$L__BB1_19;
	mov.f32 	%f54, 0f00000000;
	mul.rn.f32 	%f128, %f126, %f54;
	mov.b32 	%r96, 0;
	bra.uni 	$L__BB1_24;
$L__BB1_19:
	mov.b32 	%r17, %f126;
	shl.b32 	%r63, %r17, 8;
	or.b32  	%r18, %r63, -2147483648;
	mov.b64 	%rd54, 0;
	mov.b32 	%r93, 0;
	mov.u64 	%rd52, __cudart_i2opi_f;
	mov.u64 	%rd53, %rd1;
$L__BB1_20:
	.pragma "nounroll";
	ld.global.nc.u32 	%r64, [%rd52];
	mad.wide.u32 	%rd34, %r64, %r18, %rd54;
	shr.u64 	%rd54, %rd34, 32;
	st.local.u32 	[%rd53], %rd34;
	add.s32 	%r93, %r93, 1;
	add.s64 	%rd53, %rd53, 4;
	add.s64 	%rd52, %rd52, 4;
	setp.ne.s32 	%p18, %r93, 6;
	@%p18 bra 	$L__BB1_20;
	shr.u32 	%r65, %r17, 23;
	st.local.u32 	[%rd1+24], %rd54;
	and.b32  	%r21, %r65, 31;
	and.b32  	%r66, %r65, 224;
	add.s32 	%r67, %r66, -128;
	shr.u32 	%r68, %r67, 5;
	mul.wide.u32 	%rd35, %r68, 4;
	sub.s64 	%rd15, %rd1, %rd35;
	ld.local.u32 	%r94, [%rd15+24];
	ld.local.u32 	%r95, [%rd15+20];
	setp.eq.s32 	%p19, %r21, 0;
	@%p19 bra 	$L__BB1_23;
	shf.l.wrap.b32 	%r94, %r95, %r94, %r21;
	ld.local.u32 	%r69, [%rd15+16];
	shf.l.wrap.b32 	%r95, %r69, %r95, %r21;
$L__BB1_23:
	shr.u32 	%r70, %r94, 30;
	shf.l.wrap.b32 	%r71, %r95, %r94, 2;
	shl.b32 	%r72, %r95, 2;
	shr.u32 	%r73, %r71, 31;
	add.s32 	%r74, %r73, %r70;
	neg.s32 	%r75, %r74;
	setp.lt.s32 	%p20, %r17, 0;
	selp.b32 	%r96, %r75, %r74, %p20;
	xor.b32  	%r76, %r71, %r17;
	shr.s32 	%r77, %r71, 31;
	xor.b32  	%r78, %r77, %r71;
	xor.b32  	%r79, %r77, %r72;
	cvt.u64.u32 	%rd36, %r78;
	shl.b64 	%rd37, %rd36, 32;
	cvt.u64.u32 	%rd38, %r79;
	or.b64  	%rd39, %rd37, %rd38;
	cvt.rn.f64.s64 	%fd10, %rd39;
	mul.f64 	%fd11, %fd10, 0d3BF921FB54442D19;
	cvt.rn.f32.f64 	%f52, %fd11;
	neg.f32 	%f53, %f52;
	setp.lt.s32 	%p21, %r76, 0;
	selp.f32 	%f128, %f53, %f52, %p21;
$L__BB1_24:
	fma.rn.f32 	%f55, %f129, 0f3BBB989D, 0f3F000000;
	cvt.sat.f32.f32 	%f56, %f55;
	mov.f32 	%f57, 0f4B400001;
	mov.f32 	%f58, 0f437C0000;
	fma.rm.f32 	%f59, %f56, %f58, %f57;
	add.f32 	%f60, %f59, 0fCB40007F;
	neg.f32 	%f61, %f60;
	fma.rn.f32 	%f62, %f129, 0f3FB8AA3B, %f61;
	fma.rn.f32 	%f63, %f129, 0f32A57060, %f62;
	ex2.approx.ftz.f32 	%f64, %f63;
	mov.b32 	%r81, %f59;
	shl.b32 	%r82, %r81, 23;
	mov.b32 	%f65, %r82;
	mul.f32 	%f66, %f64, %f65;
	mul.rn.f32 	%f67, %f128, %f128;
	and.b32  	%r83, %r96, 1;
	setp.eq.b32 	%p22, %r83, 1;
	selp.f32 	%f68, 0f3F800000, %f128, %p22;
	fma.rn.f32 	%f69, %f67, %f68, 0f00000000;
	fma.rn.f32 	%f70, %f67, 0f37CBAC00, 0fBAB607ED;
	selp.f32 	%f71, %f70, 0fB94D4153, %p22;
	selp.f32 	%f72, 0f3D2AAABB, 0f3C0885E4, %p22;
	fma.rn.f32 	%f73, %f71, %f67, %f72;
	selp.f32 	%f74, 0fBEFFFFFF, 0fBE2AAAA8, %p22;
	fma.rn.f32 	%f75, %f73, %f67, %f74;
	fma.rn.f32 	%f76, %f75, %f69, %f68;
	and.b32  	%r84, %r96, 2;
	setp.eq.s32 	%p23, %r84, 0;
	mov.f32 	%f77, 0f00000000;
	sub.f32 	%f78, %f77, %f76;
	selp.f32 	%f79, %f76, %f78, %p23;
	mul.f32 	%f130, %f66, %f79;
	mul.f32 	%f129, %f66, %f14;
$L__BB1_25:
	mad.lo.s32 	%r87, %r2, %r32, %r1;
	cvta.to.global.u64 	%rd40, %rd17;
	mul.wide.s32 	%rd41, %r87, 8;
	add.s64 	%rd42, %rd40, %rd41;
	ld.global.v2.f32 	{%f92, %f93}, [%rd42];
	cvta.to.global.u64 	%rd43, %rd18;
	mul.wide.s32 	%rd44, %r1, 8;
	add.s64 	%rd45, %rd43, %rd44;
	ld.global.v2.f32 	{%f94, %f95}, [%rd45];
	mul.f32 	%f96, %f92, %f94;
	mul.f32 	%f97, %f93, %f95;
	sub.f32 	%f98, %f96, %f97;
	mul.f32 	%f99, %f92, %f95;
	fma.rn.f32 	%f100, %f93, %f94, %f99;
	mul.f32 	%f101, %f129, %f98;
	mul.f32 	%f102, %f130, %f100;
	sub.f32 	%f103, %f101, %f102;
	mul.f32 	%f104, %f129, %f100;
	fma.rn.f32 	%f105, %f130, %f98, %f104;
	cvt.rn.f32.u32 	%f106, %r2;
	mul.f32 	%f107, %f22, %f106;
	mul.f32 	%f108, %f23, %f107;
	abs.f32 	%f109, %f108;
	add.f32 	%f110, %f109, 0f00000000;
	rcp.rn.f32 	%f111, %f110;
	mul.f32 	%f112, %f111, %f103;
	mul.f32 	%f113, %f111, %f105;
	mul.f32 	%f114, %f108, %f111;
	mul.f32 	%f115, %f111, 0f00000000;
	mul.f32 	%f116, %f115, %f115;
	fma.rn.f32 	%f117, %f114, %f114, %f116;
	rcp.rn.f32 	%f118, %f117;
	mul.f32 	%f119, %f115, %f113;
	fma.rn.f32 	%f120, %f114, %f112, %f119;
	mul.f32 	%f121, %f118, %f120;
	mul.f32 	%f122, %f114, %f113;
	mul.f32 	%f123, %f115, %f112;
	sub.f32 	%f124, %f122, %f123;
	mul.f32 	%f125, %f118, %f124;
	mad.lo.s32 	%r88, %r2, %r31, %r1;
	cvta.to.global.u64 	%rd46, %rd16;
	mul.wide.s32 	%rd47, %r88, 8;
	add.s64 	%rd48, %rd46, %rd47;
	st.global.v2.f32 	[%rd48], {%f121, %f125};
$L__BB1_26:
	ret;

}
	// .globl	_Z19split_complex_arrayP6float2PfS1_i
.visible .entry _Z19split_complex_arrayP6float2PfS1_i(
	.param .u64 .ptr .align 1 _Z19split_complex_arrayP6float2PfS1_i_param_0,
	.param .u64 .ptr .align 1 _Z19split_complex_arrayP6float2PfS1_i_param_1,
	.param .u64 .ptr .align 1 _Z19split_complex_arrayP6float2PfS1_i_param_2,
	.param .u32 _Z19split_complex_arrayP6float2PfS1_i_param_3
)
{
	.reg .pred 	%p<12>;
	.reg .b32 	%r<40>;
	.reg .b32 	%f<59>;
	.reg .b64 	%rd<108>;

	ld.param.u64 	%rd4, [_Z19split_complex_arrayP6float2PfS1_i_param_0];
	ld.param.u64 	%rd5, [_Z19split_complex_arrayP6float2PfS1_i_param_1];
	ld.param.u64 	%rd6, [_Z19split_complex_arrayP6float2PfS1_i_param_2];
	ld.param.u32 	%r26, [_Z19split_complex_arrayP6float2PfS1_i_param_3];
	cvta.to.global.u64 	%rd1, %rd6;
	cvta.to.global.u64 	%rd2, %rd5;
	cvta.to.global.u64 	%rd3, %rd4;
	mov.u32 	%r1, %tid.x;
	mov.u32 	%r27, %ctaid.x;
	mov.u32 	%r28, %ntid.x;
	mul.lo.s32 	%r2, %r27, %r28;
	add.s32 	%r3, %r2, %r1;
	mul.lo.s32 	%r4, %r26, %r26;
	setp.ge.s32 	%p1, %r3, %r4;
	setp.lt.s32 	%p2, %r26, 1;
	or.pred  	%p3, %p1, %p2;
	@%p3 bra 	$L__BB2_13;
	and.b32  	%r5, %r26, 15;
	setp.lt.u32 	%p4, %r26, 16;
	mov.b32 	%r36, 0;
	@%p4 bra 	$L__BB2_4;
	and.b32  	%r36, %r26, 2147483632;
	neg.s32 	%r34, %r36;
	shl.b32 	%r8, %r4, 4;
	mul.wide.s32 	%rd12, %r4, 8;
	mul.wide.s32 	%rd14, %r4, 4;
	mov.u32 	%r33, %r3;
$L__BB2_3:
	.pragma "nounroll";
	mul.wide.s32 	%rd7, %r33, 8;
	add.s64 	%rd8, %rd3, %rd7;
	ld.global.f32 	%f1, [%rd8];
	mul.wide.s32 	%rd9, %r33, 4;
	add.s64 	%rd10, %rd2, %rd9;
	st.global.f32 	[%rd10], %f1;
	ld.global.f32 	%f2, [%rd8+4];
	add.s64 	%rd11, %rd1, %rd9;
	st.global.f32 	[%rd11], %f2;
	add.s64 	%rd13, %rd8, %rd12;
	ld.global.f32 	%f3, [%rd13];
	add.s64 	%rd15, %rd10, %rd14;
	st.global.f32 	[%rd15], %f3;
	ld.global.f32 	%f4, [%rd13+4];
	add.s64 	%rd16, %rd11, %rd14;
	st.global.f32 	[%rd16], %f4;
	add.s64 	%rd17, %rd13, %rd12;
	ld.global.f32 	%f5, [%rd17];
	add.s64 	%rd18, %rd15, %rd14;
	st.global.f32 	[%rd18], %f5;
	ld.global.f32 	%f6, [%rd17+4];
	add.s64 	%rd19, %rd16, %rd14;
	st.global.f32 	[%rd19], %f6;
	add.s64 	%rd20, %rd17, %rd12;
	ld.global.f32 	%f7, [%rd20];
	add.s64 	%rd21, %rd18, %rd14;
	st.global.f32 	[%rd21], %f7;
	ld.global.f32 	%f8, [%rd20+4];
	add.s64 	%rd22, %rd19, %rd14;
	st.global.f32 	[%rd22], %f8;
	add.s64 	%rd23, %rd20, %rd12;
	ld.global.f32 	%f9, [%rd23];
	add.s64 	%rd24, %rd21, %rd14;
	st.global.f32 	[%rd24], %f9;
	ld.global.f32 	%f10, [%rd23+4];
	add.s64 	%rd25, %rd22, %rd14;
	st.global.f32 	[%rd25], %f10;
	add.s64 	%rd26, %rd23, %rd12;
	ld.global.f32 	%f11, [%rd26];
	add.s64 	%rd27, %rd24, %rd14;
	st.global.f32 	[%rd27], %f11;
	ld.global.f32 	%f12, [%rd26+4];
	add.s64 	%rd28, %rd25, %rd14;
	st.global.f32 	[%rd28], %f12;
	add.s64 	%rd29, %rd26, %rd12;
	ld.global.f32 	%f13, [%rd29];
	add.s64 	%rd30, %rd27, %rd14;
	st.global.f32 	[%rd30], %f13;
	ld.global.f32 	%f14, [%rd29+4];
	add.s64 	%rd31, %rd28, %rd14;
	st.global.f32 	[%rd31], %f14;
	add.s64 	%rd32, %rd29, %rd12;
	ld.global.f32 	%f15, [%rd32];
	add.s64 	%rd33, %rd30, %rd14;
	st.global.f32 	[%rd33], %f15;
	ld.global.f32 	%f16, [%rd32+4];
	add.s64 	%rd34, %rd31, %rd14;
	st.global.f32 	[%rd34], %f16;
	add.s64 	%rd35, %rd32, %rd12;
	ld.global.f32 	%f17, [%rd35];
	add.s64 	%rd36, %rd33, %rd14;
	st.global.f32 	[%rd36], %f17;
	ld.global.f32 	%f18, [%rd35+4];
	add.s64 	%rd37, %rd34, %rd14;
	st.global.f32 	[%rd37], %f18;
	add.s64 	%rd38, %rd35, %rd12;
	ld.global.f32 	%f19, [%rd38];
	add.s64 	%rd39, %rd36, %rd14;
	st.global.f32 	[%rd39], %f19;
	ld.global.f32 	%f20, [%rd38+4];
	add.s64 	%rd40, %rd37, %rd14;
	st.global.f32 	[%rd40], %f20;
	add.s64 	%rd41, %rd38, %rd12;
	ld.global.f32 	%f21, [%rd41];
	add.s64 	%rd42, %rd39, %rd14;
	st.global.f32 	[%rd42], %f21;
	ld.global.f32 	%f22, [%rd41+4];
	add.s64 	%rd43, %rd40, %rd14;
	st.global.f32 	[%rd43], %f22;
	add.s64 	%rd44, %rd41, %rd12;
	ld.global.f32 	%f23, [%rd44];
	add.s64 	%rd45, %rd42, %rd14;
	st.global.f32 	[%rd45], %f23;
	ld.global.f32 	%f24, [%rd44+4];
	add.s64 	%rd46, %rd43, %rd14;
	st.global.f32 	[%rd46], %f24;
	add.s64 	%rd47, %rd44, %rd12;
	ld.global.f32 	%f25, [%rd47];
	add.s64 	%rd48, %rd45, %rd14;
	st.global.f32 	[%rd48], %f25;
	ld.global.f32 	%f26, [%rd47+4];
	add.s64 	%rd49, %rd46, %rd14;
	st.global.f32 	[%rd49], %f26;
	add.s64 	%rd50, %rd47, %rd12;
	ld.global.f32 	%f27, [%rd50];
	add.s64 	%rd51, %rd48, %rd14;
	st.global.f32 	[%rd51], %f27;
	ld.global.f32 	%f28, [%rd50+4];
	add.s64 	%rd52, %rd49, %rd14;
	st.global.f32 	[%rd52], %f28;
	add.s64 	%rd53, %rd50, %rd12;
	ld.global.f32 	%f29, [%rd53];
	add.s64 	%rd54, %rd51, %rd14;
	st.global.f32 	[%rd54], %f29;
	ld.global.f32 	%f30, [%rd53+4];
	add.s64 	%rd55, %rd52, %rd14;
	st.global.f32 	[%rd55], %f30;
	add.s64 	%rd56, %rd53, %rd12;
	ld.global.f32 	%f31, [%rd56];
	add.s64 	%rd57, %rd54, %rd14;
	st.global.f32 	[%rd57], %f31;
	ld.global.f32 	%f32, [%rd56+4];
	add.s64 	%rd58, %rd55, %rd14;
	st.global.f32 	[%rd58], %f32;
	add.s32 	%r34, %r34, 16;
	add.s32 	%r33, %r33, %r8;
	setp.ne.s32 	%p5, %r34, 0;
	@%p5 bra 	$L__BB2_3;
$L__BB2_4:
	setp.eq.s32 	%p6, %r5, 0;
	@%p6 bra 	$L__BB2_13;
	and.b32  	%r14, %r26, 7;
	setp.lt.u32 	%p7, %r5, 8;
	@%p7 bra 	$L__BB2_7;
	mad.lo.s32 	%r30, %r4, %r36, %r3;
	mul.wide.s32 	%rd59, %r30, 8;
	add.s64 	%rd60, %rd3, %rd59;
	ld.global.f32 	%f33, [%rd60];
	mul.wide.s32 	%rd61, %r30, 4;
	add.s64 	%rd62, %rd2, %rd61;
	st.global.f32 	[%rd62], %f33;
	ld.global.f32 	%f34, [%rd60+4];
	add.s64 	%rd63, %rd1, %rd61;
	st.global.f32 	[%rd63], %f34;
	mul.wide.s32 	%rd64, %r4, 8;
	add.s64 	%rd65, %rd60, %rd64;
	ld.global.f32 	%f35, [%rd65];
	mul.wide.s32 	%rd66, %r4, 4;
	add.s64 	%rd67, %rd62, %rd66;
	st.global.f32 	[%rd67], %f35;
	ld.global.f32 	%f36, [%rd65+4];
	add.s64 	%rd68, %rd63, %rd66;
	st.global.f32 	[%rd68], %f36;
	add.s64 	%rd69, %rd65, %rd64;
	ld.global.f32 	%f37, [%rd69];
	add.s64 	%rd70, %rd67, %rd66;
	st.global.f32 	[%rd70], %f37;
	ld.global.f32 	%f38, [%rd69+4];
	add.s64 	%rd71, %rd68, %rd66;
	st.global.f32 	[%rd71], %f38;
	add.s64 	%rd72, %rd69, %rd64;
	ld.global.f32 	%f39, [%rd72];
	add.s64 	%rd73, %rd70, %rd66;
	st.global.f32 	[%rd73], %f39;
	ld.global.f32 	%f40, [%rd72+4];
	add.s64 	%rd74, %rd71, %rd66;
	st.global.f32 	[%rd74], %f40;
	add.s64 	%rd75, %rd72, %rd64;
	ld.global.f32 	%f41, [%rd75];
	add.s64 	%rd76, %rd73, %rd66;
	st.global.f32 	[%rd76], %f41;
	ld.global.f32 	%f42, [%rd75+4];
	add.s64 	%rd77, %rd74, %rd66;
	st.global.f32 	[%rd77], %f42;
	add.s64 	%rd78, %rd75, %rd64;
	ld.global.f32 	%f43, [%rd78];
	add.s64 	%rd79, %rd76, %rd66;
	st.global.f32 	[%rd79], %f43;
	ld.global.f32 	%f44, [%rd78+4];
	add.s64 	%rd80, %rd77, %rd66;
	st.global.f32 	[%rd80], %f44;
	add.s64 	%rd81, %rd78, %rd64;
	ld.global.f32 	%f45, [%rd81];
	add.s64 	%rd82, %rd79, %rd66;
	st.global.f32 	[%rd82], %f45;
	ld.global.f32 	%f46, [%rd81+4];
	add.s64 	%rd83, %rd80, %rd66;
	st.global.f32 	[%rd83], %f46;
	add.s64 	%rd84, %rd81, %rd64;
	ld.global.f32 	%f47, [%rd84];
	add.s64 	%rd85, %rd82, %rd66;
	st.global.f32 	[%rd85], %f47;
	ld.global.f32 	%f48, [%rd84+4];
	add.s64 	%rd86, %rd83, %rd66;
	st.global.f32 	[%rd86], %f48;
	add.s32 	%r36, %r36, 8;
$L__BB2_7:
	setp.eq.s32 	%p8, %r14, 0;
	@%p8 bra 	$L__BB2_13;
	and.b32  	%r17, %r26, 3;
	setp.lt.u32 	%p9, %r14, 4;
	@%p9 bra 	$L__BB2_10;
	mad.lo.s32 	%r31, %r4, %r36, %r3;
	mul.wide.s32 	%rd87, %r31, 8;
	add.s64 	%rd88, %rd3, %rd87;
	ld.global.f32 	%f49, [%rd88];
	mul.wide.s32 	%rd89, %r31, 4;
	add.s64 	%rd90, %rd2, %rd89;
	st.global.f32 	[%rd90], %f49;
	ld.global.f32 	%f50, [%rd88+4];
	add.s64 	%rd91, %rd1, %rd89;
	st.global.f32 	[%rd91], %f50;
	mul.wide.s32 	%rd92, %r4, 8;
	add.s64 	%rd93, %rd88, %rd92;
	ld.global.f32 	%f51, [%rd93];
	mul.wide.s32 	%rd94, %r4, 4;
	add.s64 	%rd95, %rd90, %rd94;
	st.global.f32 	[%rd95], %f51;
	ld.global.f32 	%f52, [%rd93+4];
	add.s64 	%rd96, %rd91, %rd94;
	st.global.f32 	[%rd96], %f52;
	add.s64 	%rd97, %rd93, %rd92;
	ld.global.f32 	%f53, [%rd97];
	add.s64 	%rd98, %rd95, %rd94;
	st.global.f32 	[%rd98], %f53;
	ld.global.f32 	%f54, [%rd97+4];
	add.s64 	%rd99, %rd96, %rd94;
	st.global.f32 	[%rd99], %f54;
	add.s64 	%rd100, %rd97, %rd92;
	ld.global.f32 	%f55, [%rd100];
	add.s64 	%rd101, %rd98, %rd94;
	st.global.f32 	[%rd101], %f55;
	ld.global.f32 	%f56, [%rd100+4];
	add.s64 	%rd102, %rd99, %rd94;
	st.global.f32 	[%rd102], %f56;
	add.s32 	%r36, %r36, 4;
$L__BB2_10:
	setp.eq.s32 	%p10, %r17, 0;
	@%p10 bra 	$L__BB2_13;
	mad.lo.s32 	%r32, %r36, %r4, %r1;
	add.s32 	%r39, %r32, %r2;
	neg.s32 	%r38, %r17;
$L__BB2_12:
	.pragma "nounroll";
	mul.wide.s32 	%rd103, %r39, 8;
	add.s64 	%rd104, %rd3, %rd103;
	ld.global.f32 	%f57, [%rd104];
	mul.wide.s32 	%rd105, %r39, 4;
	add.s64 	%rd106, %rd2, %rd105;
	st.global.f32 	[%rd106], %f57;
	ld.global.f32 	%f58, [%rd104+4];
	add.s64 	%rd107, %rd1, %rd105;
	st.global.f32 	[%rd107], %f58;
	add.s32 	%r39, %r39, %r4;
	add.s32 	%r38, %r38, 1;
	setp.ne.s32 	%p11, %r38, 0;
	@%p11 bra 	$L__BB2_12;
$L__BB2_13:
	ret;

}


// ===== COMPILED SASS (sm_100) =====

	.target	sm_100

	.elftype	@"ET_EXEC"


//--------------------- .note.nv.tkinfo           --------------------------
	.section	.note.nv.tkinfo,"",@"SHT_NOTE"
	.sectionflags	@"SHF_NOTE_NV_TKINFO"
	.tkinfo
        /*0018*/ 	.word	0x00000002
        /*0030*/ 	.string	""
        /*0030*/ 	.string	"ptxas"
        /*0030*/ 	.string	"Cuda compilation tools, release 13.0, V13.0.88"
        /*0030*/ 	.string	"Build cuda_13.0.r13.0/compiler.36424714_0"
        /*0030*/ 	.string	"-arch sm_100 -m 64 "



//--------------------- .note.nv.cuinfo           --------------------------
	.section	.note.nv.cuinfo,"",@"SHT_NOTE"
	.sectionflags	@"SHF_NOTE_NV_CUINFO"
        /*0018*/ 	.short	0x0002
        /*001a*/ 	.short	0x0064
        /*001c*/ 	.short	0x0082
	.zero		2


//--------------------- .nv.info                  --------------------------
	.section	.nv.info,"",@"SHT_CUDA_INFO"
	.align	4


	//----- nvinfo : EIATTR_REGCOUNT
	.align		4
        /*0000*/ 	.byte	0x04, 0x2f
        /*0002*/ 	.short	(.L_4 - .L_3)
	.align		4
.L_3:
        /*0004*/ 	.word	index@(_Z21rotate_reconstructionP6float2biiify)
        /*0008*/ 	.word	0x0000001c


	//----- nvinfo : EIATTR_FRAME_SIZE
	.align		4
.L_4:
        /*000c*/ 	.byte	0x04, 0x11
        /*000e*/ 	.short	(.L_6 - .L_5)
	.align		4
.L_5:
        /*0010*/ 	.word	index@($__internal_2_$__cuda_sm3x_div_rn_noftz_f32_slowpath)
        /*0014*/ 	.word	0x00000000


	//----- nvinfo : EIATTR_FRAME_SIZE
	.align		4
.L_6:
        /*0018*/ 	.byte	0x04, 0x11
        /*001a*/ 	.short	(.L_8 - .L_7)
	.align		4
.L_7:
        /*001c*/ 	.word	index@(_Z21rotate_reconstructionP6float2biiify)
        /*0020*/ 	.word	0x00000000


	//----- nvinfo : EIATTR_REGCOUNT
	.align		4
.L_8:
        /*0024*/ 	.byte	0x04, 0x2f
        /*0026*/ 	.short	(.L_10 - .L_9)
	.align		4
.L_9:
        /*0028*/ 	.word	index@(_Z25calculate_backpropagationP6float2S0_S0_Pfffiiif)
        /*002c*/ 	.word	0x00000016


	//----- nvinfo : EIATTR_FRAME_SIZE
	.align		4
.L_10:
        /*0030*/ 	.byte	0x04, 0x11
        /*0032*/ 	.short	(.L_12 - .L_11)
	.align		4
.L_11:
        /*0034*/ 	.word	index@($__internal_1_$__cuda_sm20_rcp_rn_f32_slowpath)
        /*0038*/ 	.word	0x00000020


	//----- nvinfo : EIATTR_FRAME_SIZE
	.align		4
.L_12:
        /*003c*/ 	.byte	0x04, 0x11
        /*003e*/ 	.short	(.L_14 - .L_13)
	.align		4
.L_13:
        /*0040*/ 	.word	index@($__internal_0_$__cuda_sm20_dblrcp_rn_slowpath_v3)
        /*0044*/ 	.word	0x00000020


	//----- nvinfo : EIATTR_FRAME_SIZE
	.align		4
.L_14:
        /*0048*/ 	.byte	0x04, 0x11
        /*004a*/ 	.short	(.L_16 - .L_15)
	.align		4
.L_15:
        /*004c*/ 	.word	index@(_Z25calculate_backpropagationP6float2S0_S0_Pfffiiif)
        /*0050*/ 	.word	0x00000020


	//----- nvinfo : EIATTR_REGCOUNT
	.align		4
.L_16:
        /*0054*/ 	.byte	0x04, 0x2f
        /*0056*/ 	.short	(.L_18 - .L_17)
	.align		4
.L_17:
        /*0058*/ 	.word	index@(_Z19split_complex_arrayP6float2PfS1_i)
        /*005c*/ 	.word	0x00000020


	//----- nvinfo : EIATTR_FRAME_SIZE
	.align		4
.L_18:
        /*0060*/ 	.byte	0x04, 0x11
        /*0062*/ 	.short	(.L_20 - .L_19)
	.align		4
.L_19:
        /*0064*/ 	.word	index@(_Z19split_complex_arrayP6float2PfS1_i)
        /*0068*/ 	.word	0x00000000


	//----- nvinfo : EIATTR_MIN_STACK_SIZE
	.align		4
.L_20:
        /*006c*/ 	.byte	0x04, 0x12
        /*006e*/ 	.short	(.L_22 - .L_21)
	.align		4
.L_21:
        /*0070*/ 	.word	index@(_Z19split_complex_arrayP6float2PfS1_i)
        /*0074*/ 	.word	0x00000000


	//----- nvinfo : EIATTR_MIN_STACK_SIZE
	.align		4
.L_22:
        /*0078*/ 	.byte	0x04, 0x12
        /*007a*/ 	.short	(.L_24 - .L_23)
	.align		4
.L_23:
        /*007c*/ 	.word	index@(_Z25calculate_backpropagationP6float2S0_S0_Pfffiiif)
        /*0080*/ 	.word	0x00000020


	//----- nvinfo : EIATTR_MIN_STACK_SIZE
	.align		4
.L_24:
        /*0084*/ 	.byte	0x04, 0x12
        /*0086*/ 	.short	(.L_26 - .L_25)
	.align		4
.L_25:
        /*0088*/ 	.word	index@(_Z21rotate_reconstructionP6float2biiify)
        /*008c*/ 	.word	0x00000000
.L_26:


//--------------------- .nv.compat                --------------------------
	.section	.nv.compat,"",@"SHT_CUDA_COMPAT_INFO"
	.align	4
        /*0000*/ 	.byte	0x02, 0x09, 0x00, 0x00, 0x02, 0x02, 0x02, 0x00, 0x02, 0x05, 0x05, 0x00, 0x03, 0x07, 0x01, 0x01
        /*0010*/ 	.byte	0x02, 0x03, 0x00, 0x00, 0x02, 0x06, 0x01, 0x00, 0x04, 0x0b, 0x08, 0x00, 0x01, 0x00, 0x00, 0x00
        /*0020*/ 	.byte	0x00, 0x00, 0x00, 0x00


//--------------------- .nv.info._Z19split_complex_arrayP6float2PfS1_i --------------------------
	.section	.nv.info._Z19split_complex_arrayP6float2PfS1_i,"",@"SHT_CUDA_INFO"
	.sectionflags	@""
	.align	4


	//----- nvinfo : EIATTR_CUDA_API_VERSION
	.align		4
        /*0000*/ 	.byte	0x04, 0x37
        /*0002*/ 	.short	(.L_28 - .L_27)
.L_27:
        /*0004*/ 	.word	0x00000082


	//----- nvinfo : EIATTR_KPARAM_INFO
	.align		4
.L_28:
        /*0008*/ 	.byte	0x04, 0x17
        /*000a*/ 	.short	(.L_30 - .L_29)
.L_29:
        /*000c*/ 	.word	0x00000000
        /*0010*/ 	.short	0x0003
        /*0012*/ 	.short	0x0018
        /*0014*/ 	.byte	0x00, 0xf0, 0x11, 0x00


	//----- nvinfo : EIATTR_KPARAM_INFO
	.align		4
.L_30:
        /*0018*/ 	.byte	0x04, 0x17
        /*001a*/ 	.short	(.L_32 - .L_31)
.L_31:
        /*001c*/ 	.word	0x00000000
        /*0020*/ 	.short	0x0002
        /*0022*/ 	.short	0x0010
        /*0024*/ 	.byte	0x00, 0xf5, 0x21, 0x00


	//----- nvinfo : EIATTR_KPARAM_INFO
	.align		4
.L_32:
        /*0028*/ 	.byte	0x04, 0x17
        /*002a*/ 	.short	(.L_34 - .L_33)
.L_33:
        /*002c*/ 	.word	0x00000000
        /*0030*/ 	.short	0x0001
        /*0032*/ 	.short	0x0008
        /*0034*/ 	.byte	0x00, 0xf5, 0x21, 0x00


	//----- nvinfo : EIATTR_KPARAM_INFO
	.align		4
.L_34:
        /*0038*/ 	.byte	0x04, 0x17
        /*003a*/ 	.short	(.L_36 - .L_35)
.L_35:
        /*003c*/ 	.word	0x00000000
        /*0040*/ 	.short	0x0000
        /*0042*/ 	.short	0x0000
        /*0044*/ 	.byte	0x00, 0xf5, 0x21, 0x00


	//----- nvinfo : EIATTR_SPARSE_MMA_MASK
	.align		4
.L_36:
        /*0048*/ 	.byte	0x03, 0x50
        /*004a*/ 	.short	0x0000


	//----- nvinfo : EIATTR_MAXREG_COUNT
	.align		4
        /*004c*/ 	.byte	0x03, 0x1b
        /*004e*/ 	.short	0x00ff


	//----- nvinfo : EIATTR_MERCURY_ISA_VERSION
	.align		4
        /*0050*/ 	.byte	0x03, 0x5f
        /*0052*/ 	.short	0x0101


	//----- nvinfo : EIATTR_VRC_CTA_INIT_COUNT
	.align		4
        /*0054*/ 	.byte	0x02, 0x4a
	.zero		1
	.zero		1


	//----- nvinfo : EIATTR_EXIT_INSTR_OFFSETS
	.align		4
        /*0058*/ 	.byte	0x04, 0x1c
        /*005a*/ 	.short	(.L_38 - .L_37)


	//   ....[0]....
.L_37:
        /*005c*/ 	.word	0x000000a0


	//   ....[1]....
        /*0060*/ 	.word	0x000008b0


	//   ....[2]....
        /*0064*/ 	.word	0x00000cd0


	//   ....[3]....
        /*0068*/ 	.word	0x00000f30


	//   ....[4]....
        /*006c*/ 	.word	0x00001050


	//----- nvinfo : EIATTR_CBANK_PARAM_SIZE
	.align		4
.L_38:
        /*0070*/ 	.byte	0x03, 0x19
        /*0072*/ 	.short	0x001c


	//----- nvinfo : EIATTR_PARAM_CBANK
	.align		4
        /*0074*/ 	.byte	0x04, 0x0a
        /*0076*/ 	.short	(.L_40 - .L_39)
	.align		4
.L_39:
        /*0078*/ 	.word	index@(.nv.constant0._Z19split_complex_arrayP6float2PfS1_i)
        /*007c*/ 	.short	0x0380
        /*007e*/ 	.short	0x001c


	//----- nvinfo : EIATTR_SW_WAR
	.align		4
.L_40:
        /*0080*/ 	.byte	0x04, 0x36
        /*0082*/ 	.short	(.L_42 - .L_41)
.L_41:
        /*0084*/ 	.word	0x00000008
.L_42:


//--------------------- .nv.info._Z25calculate_backpropagationP6float2S0_S0_Pfffiiif --------------------------
	.section	.nv.info._Z25calculate_backpropagationP6float2S0_S0_Pfffiiif,"",@"SHT_CUDA_INFO"
	.sectionflags	@""
	.align	4


	//----- nvinfo : EIATTR_CUDA_API_VERSION
	.align		4
        /*0000*/ 	.byte	0x04, 0x37
        /*0002*/ 	.short	(.L_44 - .L_43)
.L_43:
        /*0004*/ 	.word	0x00000082


	//----- nvinfo : EIATTR_KPARAM_INFO
	.align		4
.L_44:
        /*0008*/ 	.byte	0x04, 0x17
        /*000a*/ 	.short	(.L_46 - .L_45)
.L_45:
        /*000c*/ 	.word	0x00000000
        /*0010*/ 	.short	0x0009
        /*0012*/ 	.short	0x0034
        /*0014*/ 	.byte	0x00, 0xf0, 0x11, 0x00


	//----- nvinfo : EIATTR_KPARAM_INFO
	.align		4
.L_46:
        /*0018*/ 	.byte	0x04, 0x17
        /*001a*/ 	.short	(.L_48 - .L_47)
.L_47:
        /*001c*/ 	.word	0x00000000
        /*0020*/ 	.short	0x0008
        /*0022*/ 	.short	0x0030
        /*0024*/ 	.byte	0x00, 0xf0, 0x11, 0x00


	//----- nvinfo : EIATTR_KPARAM_INFO
	.align		4
.L_48:
        /*0028*/ 	.byte	0x04, 0x17
        /*002a*/ 	.short	(.L_50 - .L_49)
.L_49:
        /*002c*/ 	.word	0x00000000
        /*0030*/ 	.short	0x0007
        /*0032*/ 	.short	0x002c
        /*0034*/ 	.byte	0x00, 0xf0, 0x11, 0x00


	//----- nvinfo : EIATTR_KPARAM_INFO
	.align		4
.L_50:
        /*0038*/ 	.byte	0x04, 0x17
        /*003a*/ 	.short	(.L_52 - .L_51)
.L_51:
        /*003c*/ 	.word	0x00000000
        /*0040*/ 	.short	0x0006
        /*0042*/ 	.short	0x0028
        /*0044*/ 	.byte	0x00, 0xf0, 0x11, 0x00


	//----- nvinfo : EIATTR_KPARAM_INFO
	.align		4
.L_52:
        /*0048*/ 	.byte	0x04, 0x17
        /*004a*/ 	.short	(.L_54 - .L_53)
.L_53:
        /*004c*/ 	.word	0x00000000
        /*0050*/ 	.short	0x0005
        /*0052*/ 	.short	0x0024
        /*0054*/ 	.byte	0x00, 0xf0, 0x11, 0x00


	//----- nvinfo : EIATTR_KPARAM_INFO
	.align		4
.L_54:
        /*0058*/ 	.byte	0x04, 0x17
        /*005a*/ 	.short	(.L_56 - .L_55)
.L_55:
        /*005c*/ 	.word	0x00000000
        /*0060*/ 	.short	0x0004
        /*0062*/ 	.short	0x0020
        /*0064*/ 	.byte	0x00, 0xf0, 0x11, 0x00


	//----- nvinfo : EIATTR_KPARAM_INFO
	.align		4
.L_56:
        /*0068*/ 	.byte	0x04, 0x17
        /*006a*/ 	.short	(.L_58 - .L_57)
.L_57:
        /*006c*/ 	.word	0x00000000
        /*0070*/ 	.short	0x0003
        /*0072*/ 	.short	0x0018
        /*0074*/ 	.byte	0x00, 0xf5, 0x21, 0x00


	//----- nvinfo : EIATTR_KPARAM_INFO
	.align		4
.L_58:
        /*0078*/ 	.byte	0x04, 0x17
        /*007a*/ 	.short	(.L_60 - .L_59)
.L_59:
        /*007c*/ 	.word	0x00000000
        /*0080*/ 	.short	0x0002
        /*0082*/ 	.short	0x0010
        /*0084*/ 	.byte	0x00, 0xf5, 0x21, 0x00


	//----- nvinfo : EIATTR_KPARAM_INFO
	.align		4
.L_60:
        /*0088*/ 	.byte	0x04, 0x17
        /*008a*/ 	.short	(.L_62 - .L_61)
.L_61:
        /*008c*/ 	.word	0x00000000
        /*0090*/ 	.short	0x0001
        /*0092*/ 	.short	0x0008
        /*0094*/ 	.byte	0x00, 0xf5, 0x21, 0x00


	//----- nvinfo : EIATTR_KPARAM_INFO
	.align		4
.L_62:
        /*0098*/ 	.byte	0x04, 0x17
        /*009a*/ 	.short	(.L_64 - .L_63)
.L_63:
        /*009c*/ 	.word	0x00000000
        /*00a0*/ 	.short	0x0000
        /*00a2*/ 	.short	0x0000
        /*00a4*/ 	.byte	0x00, 0xf5, 0x21, 0x00


	//----- nvinfo : EIATTR_SPARSE_MMA_MASK
	.align		4
.L_64:
        /*00a8*/ 	.byte	0x03, 0x50
        /*00aa*/ 	.short	0x0000


	//----- nvinfo : EIATTR_MAXREG_COUNT
	.align		4
        /*00ac*/ 	.byte	0x03, 0x1b
        /*00ae*/ 	.short	0x00ff


	//----- nvinfo : EIATTR_MERCURY_ISA_VERSION
	.align		4
        /*00b0*/ 	.byte	0x03, 0x5f
        /*00b2*/ 	.short	0x0101


	//----- nvinfo : EIATTR_VRC_CTA_INIT_COUNT
	.align		4
        /*00b4*/ 	.byte	0x02, 0x4a
	.zero		1
	.zero		1


	//----- nvinfo : EIATTR_EXIT_INSTR_OFFSETS
	.align		4
        /*00b8*/ 	.byte	0x04, 0x1c
        /*00ba*/ 	.short	(.L_66 - .L_65)


	//   ....[0]....
.L_65:
        /*00bc*/ 	.word	0x00000090


	//   ....[1]....
        /*00c0*/ 	.word	0x00001390


	//----- nvinfo : EIATTR_CRS_STACK_SIZE
	.align		4
.L_66:
        /*00c4*/ 	.byte	0x04, 0x1e
        /*00c6*/ 	.short	(.L_68 - .L_67)
.L_67:
        /*00c8*/ 	.word	0x00000000


	//----- nvinfo : EIATTR_CBANK_PARAM_SIZE
	.align		4
.L_68:
        /*00cc*/ 	.byte	0x03, 0x19
        /*00ce*/ 	.short	0x0038


	//----- nvinfo : EIATTR_PARAM_CBANK
	.align		4
        /*00d0*/ 	.byte	0x04, 0x0a
        /*00d2*/ 	.short	(.L_70 - .L_69)
	.align		4
.L_69:
        /*00d4*/ 	.word	index@(.nv.constant0._Z25calculate_backpropagationP6float2S0_S0_Pfffiiif)
        /*00d8*/ 	.short	0x0380
        /*00da*/ 	.short	0x0038


	//----- nvinfo : EIATTR_SW_WAR
	.align		4
.L_70:
        /*00dc*/ 	.byte	0x04, 0x36
        /*00de*/ 	.short	(.L_72 - .L_71)
.L_71:
        /*00e0*/ 	.word	0x00000008
.L_72:


//--------------------- .nv.info._Z21rotate_reconstructionP6float2biiify --------------------------
	.section	.nv.info._Z21rotate_reconstructionP6float2biiify,"",@"SHT_CUDA_INFO"
	.sectionflags	@""
	.align	4


	//----- nvinfo : EIATTR_CUDA_API_VERSION
	.align		4
        /*0000*/ 	.byte	0x04, 0x37
        /*0002*/ 	.short	(.L_74 - .L_73)
.L_73:
        /*0004*/ 	.word	0x00000082


	//----- nvinfo : EIATTR_KPARAM_INFO
	.align		4
.L_74:
        /*0008*/ 	.byte	0x04, 0x17
        /*000a*/ 	.short	(.L_76 - .L_75)
.L_75:
        /*000c*/ 	.word	0x00000000
        /*0010*/ 	.short	0x0006
        /*0012*/ 	.short	0x0020
        /*0014*/ 	.byte	0x00, 0xf0, 0x21, 0x00


	//----- nvinfo : EIATTR_KPARAM_INFO
	.align		4
.L_76:
        /*0018*/ 	.byte	0x04, 0x17
        /*001a*/ 	.short	(.L_78 - .L_77)
.L_77:
        /*001c*/ 	.word	0x00000000
        /*0020*/ 	.short	0x0005
        /*0022*/ 	.short	0x0018
        /*0024*/ 	.byte	0x00, 0xf0, 0x11, 0x00


	//----- nvinfo : EIATTR_KPARAM_INFO
	.align		4
.L_78:
        /*0028*/ 	.byte	0x04, 0x17
        /*002a*/ 	.short	(.L_80 - .L_79)
.L_79:
        /*002c*/ 	.word	0x00000000
        /*0030*/ 	.short	0x0004
        /*0032*/ 	.short	0x0014
        /*0034*/ 	.byte	0x00, 0xf0, 0x11, 0x00


	//----- nvinfo : EIATTR_KPARAM_INFO
	.align		4
.L_80:
        /*0038*/ 	.byte	0x04, 0x17
        /*003a*/ 	.short	(.L_82 - .L_81)
.L_81:
        /*003c*/ 	.word	0x00000000
        /*0040*/ 	.short	0x0003
        /*0042*/ 	.short	0x0010
        /*0044*/ 	.byte	0x00, 0xf0, 0x11, 0x00


	//----- nvinfo : EIATTR_KPARAM_INFO
	.align		4
.L_82:
        /*0048*/ 	.byte	0x04, 0x17
        /*004a*/ 	.short	(.L_84 - .L_83)
.L_83:
        /*004c*/ 	.word	0x00000000
        /*0050*/ 	.short	0x0002
        /*0052*/ 	.short	0x000c
        /*0054*/ 	.byte	0x00, 0xf0, 0x11, 0x00


	//----- nvinfo : EIATTR_KPARAM_INFO
	.align		4
.L_84:
        /*0058*/ 	.byte	0x04, 0x17
        /*005a*/ 	.short	(.L_86 - .L_85)
.L_85:
        /*005c*/ 	.word	0x00000000
        /*0060*/ 	.short	0x0001
        /*0062*/ 	.short	0x0008
        /*0064*/ 	.byte	0x00, 0xf0, 0x05, 0x00


	//----- nvinfo : EIATTR_KPARAM_INFO
	.align		4
.L_86:
        /*0068*/ 	.byte	0x04, 0x17
        /*006a*/ 	.short	(.L_88 - .L_87)
.L_87:
        /*006c*/ 	.word	0x00000000
        /*0070*/ 	.short	0x0000
        /*0072*/ 	.short	0x0000
        /*0074*/ 	.byte	0x00, 0xf5, 0x21, 0x00


	//----- nvinfo : EIATTR_SPARSE_MMA_MASK
	.align		4
.L_88:
        /*0078*/ 	.byte	0x03, 0x50
        /*007a*/ 	.short	0x0000


	//----- nvinfo : EIATTR_MAXREG_COUNT
	.align		4
        /*007c*/ 	.byte	0x03, 0x1b
        /*007e*/ 	.short	0x00ff


	//----- nvinfo : EIATTR_MERCURY_ISA_VERSION
	.align		4
        /*0080*/ 	.byte	0x03, 0x5f
        /*0082*/ 	.short	0x0101


	//----- nvinfo : EIATTR_VRC_CTA_INIT_COUNT
	.align		4
        /*0084*/ 	.byte	0x02, 0x4a
	.zero		1
	.zero		1


	//----- nvinfo : EIATTR_EXIT_INSTR_OFFSETS
	.align		4
        /*0088*/ 	.byte	0x04, 0x1c
        /*008a*/ 	.short	(.L_90 - .L_89)


	//   ....[0]....
.L_89:
        /*008c*/ 	.word	0x000022e0


	//   ....[1]....
        /*0090*/ 	.word	0x00002430


	//----- nvinfo : EIATTR_CRS_STACK_SIZE
	.align		4
.L_90:
        /*0094*/ 	.byte	0x04, 0x1e
        /*0096*/ 	.short	(.L_92 - .L_91)
.L_91:
        /*0098*/ 	.word	0x00000000


	//----- nvinfo : EIATTR_CBANK_PARAM_SIZE
	.align		4
.L_92:
        /*009c*/ 	.byte	0x03, 0x19
        /*009e*/ 	.short	0x0028


	//----- nvinfo : EIATTR_PARAM_CBANK
	.align		4
        /*00a0*/ 	.byte	0x04, 0x0a
        /*00a2*/ 	.short	(.L_94 - .L_93)
	.align		4
.L_93:
        /*00a4*/ 	.word	index@(.nv.constant0._Z21rotate_reconstructionP6float2biiify)
        /*00a8*/ 	.short	0x0380
        /*00aa*/ 	.short	0x0028


	//----- nvinfo : EIATTR_SW_WAR
	.align		4
.L_94:
        /*00ac*/ 	.byte	0x04, 0x36
        /*00ae*/ 	.short	(.L_96 - .L_95)
.L_95:
        /*00b0*/ 	.word	0x00000008
.L_96:


//--------------------- .nv.callgraph             --------------------------
	.section	.nv.callgraph,"",@"SHT_CUDA_CALLGRAPH"
	.align	4
	.sectionentsize	8
	.align		4
        /*0000*/ 	.word	0x00000000
	.align		4
        /*0004*/ 	.word	0xffffffff
	.align		4
        /*0008*/ 	.word	0x00000000
	.align		4
        /*000c*/ 	.word	0xfffffffe
	.align		4
        /*0010*/ 	.word	0x00000000
	.align		4
        /*0014*/ 	.word	0xfffffffd
	.align		4
        /*0018*/ 	.word	0x00000000
	.align		4
        /*001c*/ 	.word	0xfffffffc


//--------------------- .nv.constant4             --------------------------
	.section	.nv.constant4,"a",@progbits
	.align	8
	.align		8
.nv.constant4:
        /*0000*/ 	.dword	_ZN31_INTERNAL_a7eae90d_4_k_cu_nproj4cuda3std6ranges3__45__cpo4swapE
	.align		8
        /*0008*/ 	.dword	_ZN31_INTERNAL_a7eae90d_4_k_cu_nproj4cuda3std6ranges3__45__cpo9iter_moveE
	.align		8
        /*0010*/ 	.dword	__cudart_i2opi_f


//--------------------- .text._Z19split_complex_arrayP6float2PfS1_i --------------------------
	.section	.text._Z19split_complex_arrayP6float2PfS1_i,"ax",@progbits
	.align	128
        .global         _Z19split_complex_arrayP6float2PfS1_i
        .type           _Z19split_complex_arrayP6float2PfS1_i,@function
        .size           _Z19split_complex_arrayP6float2PfS1_i,(.L_x_65 - _Z19split_complex_arrayP6float2PfS1_i)
        .other          _Z19split_complex_arrayP6float2PfS1_i,@"STO_CUDA_ENTRY STV_DEFAULT"
_Z19split_complex_arrayP6float2PfS1_i:
.text._Z19split_complex_arrayP6float2PfS1_i:
[----:B------:R-:W-:Y:S01]  /*0000*/  LDC R1, c[0x0][0x37c] ;  /* 0x0000df00ff017b82 */ /* 0x000fe20000000800 */
[----:B------:R-:W0:Y:S07]  /*0010*/  S2R R0, SR_TID.X ;  /* 0x0000000000007919 */ /* 0x000e2e0000002100 */
[----:B------:R-:W1:Y:S01]  /*0020*/  S2UR UR4, SR_CTAID.X ;  /* 0x00000000000479c3 */ /* 0x000e620000002500 */
[----:B------:R-:W1:Y:S07]  /*0030*/  LDCU UR5, c[0x0][0x360] ;  /* 0x00006c00ff0577ac */ /* 0x000e6e0008000800 */
[----:B------:R-:W2:Y:S01]  /*0040*/  LDC R2, c[0x0][0x398] ;  /* 0x0000e600ff027b82 */ /* 0x000ea20000000800 */
[----:B-1----:R-:W-:-:S06]  /*0050*/  UIMAD UR4, UR4, UR5, URZ ;  /* 0x00000005040472a4 */ /* 0x002fcc000f8e02ff */
[----:B0-----:R-:W-:Y:S01]  /*0060*/  IADD3 R4, PT, PT, R0, UR4, RZ ;  /* 0x0000000400047c10 */ /* 0x001fe2000fffe0ff */
[C---:B--2---:R-:W-:Y:S01]  /*0070*/  IMAD R3, R2.reuse, R2, RZ ;  /* 0x0000000202037224 */ /* 0x044fe200078e02ff */
[----:B------:R-:W-:-:S04]  /*0080*/  ISETP.GE.AND P0, PT, R2, 0x1, PT ;  /* 0x000000010200780c */ /* 0x000fc80003f06270 */
[----:B------:R-:W-:-:S13]  /*0090*/  ISETP.GE.OR P0, PT, R4, R3, !P0 ;  /* 0x000000030400720c */ /* 0x000fda0004706670 */
[----:B------:R-:W-:Y:S05]  /*00a0*/  @P0 EXIT ;  /* 0x000000000000094d */ /* 0x000fea0003800000 */
[C---:B------:R-:W-:Y:S01]  /*00b0*/  ISETP.GE.U32.AND P1, PT, R2.reuse, 0x10, PT ;  /* 0x000000100200780c */ /* 0x040fe20003f26070 */
[----:B------:R-:W0:Y:S01]  /*00c0*/  LDCU.64 UR6, c[0x0][0x358] ;  /* 0x00006b00ff0677ac */ /* 0x000e220008000a00 */
[----:B------:R-:W-:Y:S01]  /*00d0*/  LOP3.LUT R22, R2, 0xf, RZ, 0xc0, !PT ;  /* 0x0000000f02167812 */ /* 0x000fe200078ec0ff */
[----:B------:R-:W-:-:S03]  /*00e0*/  HFMA2 R5, -RZ, RZ, 0, 0 ;  /* 0x00000000ff057431 */ /* 0x000fc600000001ff */
[----:B------:R-:W-:-:S07]  /*00f0*/  ISETP.NE.AND P0, PT, R22, RZ, PT ;  /* 0x000000ff1600720c */ /* 0x000fce0003f05270 */
[----:B------:R-:W-:Y:S06]  /*0100*/  @!P1 BRA `(.L_x_0) ;  /* 0x0000000400e89947 */ /* 0x000fec0003800000 */
[----:B------:R-:W-:Y:S02]  /*0110*/  LOP3.LUT R5, R2, 0x7ffffff0, RZ, 0xc0, !PT ;  /* 0x7ffffff002057812 */ /* 0x000fe400078ec0ff */
[----:B------:R-:W-:Y:S02]  /*0120*/  MOV R6, R4 ;  /* 0x0000000400067202 */ /* 0x000fe40000000f00 */
[----:B------:R-:W-:-:S07]  /*0130*/  IADD3 R7, PT, PT, -R5, RZ, RZ ;  /* 0x000000ff05077210 */ /* 0x000fce0007ffe1ff */
.L_x_1:
[----:B---3--:R-:W1:Y:S08]  /*0140*/  LDC.64 R8, c[0x0][0x380] ;  /* 0x0000e000ff087b82 */ /* 0x008e700000000a00 */
[----:B------:R-:W2:Y:S08]  /*0150*/  LDC.64 R10, c[0x0][0x388] ;  /* 0x0000e200ff0a7b82 */ /* 0x000eb00000000a00 */
[----:B------:R-:W3:Y:S01]  /*0160*/  LDC.64 R12, c[0x0][0x390] ;  /* 0x0000e400ff0c7b82 */ /* 0x000ee20000000a00 */
[----:B-1----:R-:W-:-:S05]  /*0170*/  IMAD.WIDE R8, R6, 0x8, R8 ;  /* 0x0000000806087825 */ /* 0x002fca00078e0208 */
[----:B0-----:R-:W4:Y:S01]  /*0180*/  LDG.E R21, desc[UR6][R8.64] ;  /* 0x0000000608157981 */ /* 0x001f22000c1e1900 */
[----:B--2---:R-:W-:-:S05]  /*0190*/  IMAD.WIDE R10, R6, 0x4, R10 ;  /* 0x00000004060a7825 */ /* 0x004fca00078e020a */
[----:B----4-:R0:W-:Y:S04]  /*01a0*/  STG.E desc[UR6][R10.64], R21 ;  /* 0x000000150a007986 */ /* 0x0101e8000c101906 */
[----:B------:R-:W2:Y:S01]  /*01b0*/  LDG.E R23, desc[UR6][R8.64+0x4] ;  /* 0x0000040608177981 */ /* 0x000ea2000c1e1900 */
[----:B---3--:R-:W-:-:S04]  /*01c0*/  IMAD.WIDE R12, R6, 0x4, R12 ;  /* 0x00000004060c7825 */ /* 0x008fc800078e020c */
[C---:B------:R-:W-:Y:S01]  /*01d0*/  IMAD.WIDE R14, R3.reuse, 0x8, R8 ;  /* 0x00000008030e7825 */ /* 0x040fe200078e0208 */
[----:B--2---:R1:W-:Y:S04]  /*01e0*/  STG.E desc[UR6][R12.64], R23 ;  /* 0x000000170c007986 */ /* 0x0043e8000c101906 */
[----:B------:R-:W2:Y:S01]  /*01f0*/  LDG.E R25, desc[UR6][R14.64] ;  /* 0x000000060e197981 */ /* 0x000ea2000c1e1900 */
[----:B------:R-:W-:-:S05]  /*0200*/  IMAD.WIDE R16, R3, 0x4, R10 ;  /* 0x0000000403107825 */ /* 0x000fca00078e020a */
[----:B--2---:R2:W-:Y:S04]  /*0210*/  STG.E desc[UR6][R16.64], R25 ;  /* 0x0000001910007986 */ /* 0x0045e8000c101906 */
[----:B------:R-:W3:Y:S01]  /*0220*/  LDG.E R27, desc[UR6][R14.64+0x4] ;  /* 0x000004060e1b7981 */ /* 0x000ee2000c1e1900 */
[----:B------:R-:W-:-:S04]  /*0230*/  IMAD.WIDE R18, R3, 0x4, R12 ;  /* 0x0000000403127825 */ /* 0x000fc800078e020c */
[C---:B0-----:R-:W-:Y:S01]  /*0240*/  IMAD.WIDE R10, R3.reuse, 0x8, R14 ;  /* 0x00000008030a7825 */ /* 0x041fe200078e020e */
[----:B---3--:R0:W-:Y:S04]  /*0250*/  STG.E desc[UR6][R18.64], R27 ;  /* 0x0000001b12007986 */ /* 0x0081e8000c101906 */
[----:B------:R-:W3:Y:S01]  /*0260*/  LDG.E R29, desc[UR6][R10.64] ;  /* 0x000000060a1d7981 */ /* 0x000ee2000c1e1900 */
[----:B------:R-:W-:-:S05]  /*0270*/  IMAD.WIDE R8, R3, 0x4, R16 ;  /* 0x0000000403087825 */ /* 0x000fca00078e0210 */
[----:B---3--:R3:W-:Y:S04]  /*0280*/  STG.E desc[UR6][R8.64], R29 ;  /* 0x0000001d08007986 */ /* 0x0087e8000c101906 */
[----:B-1----:R-:W4:Y:S01]  /*0290*/  LDG.E R23, desc[UR6][R10.64+0x4] ;  /* 0x000004060a177981 */ /* 0x002f22000c1e1900 */
[----:B------:R-:W-:-:S04]  /*02a0*/  IMAD.WIDE R12, R3, 0x4, R18 ;  /* 0x00000004030c7825 */ /* 0x000fc800078e0212 */
[C---:B------:R-:W-:Y:S01]  /*02b0*/  IMAD.WIDE R20, R3.reuse, 0x8, R10 ;  /* 0x0000000803147825 */ /* 0x040fe200078e020a */
[----:B----4-:R1:W-:Y:S04]  /*02c0*/  STG.E desc[UR6][R12.64], R23 ;  /* 0x000000170c007986 */ /* 0x0103e8000c101906 */
[----:B--2---:R-:W2:Y:S01]  /*02d0*/  LDG.E R25, desc[UR6][R20.64] ;  /* 0x0000000614197981 */ /* 0x004ea2000c1e1900 */
[----:B------:R-:W-:-:S05]  /*02e0*/  IMAD.WIDE R14, R3, 0x4, R8 ;  /* 0x00000004030e7825 */ /* 0x000fca00078e0208 */
[----:B--2---:R2:W-:Y:S04]  /*02f0*/  STG.E desc[UR6][R14.64], R25 ;  /* 0x000000190e007986 */ /* 0x0045e8000c101906 */
[----:B0-----:R-:W4:Y:S01]  /*0300*/  LDG.E R27, desc[UR6][R20.64+0x4] ;  /* 0x00000406141b7981 */ /* 0x001f22000c1e1900 */
[----:B------:R-:W-:-:S04]  /*0310*/  IMAD.WIDE R18, R3, 0x4, R12 ;  /* 0x0000000403127825 */ /* 0x000fc800078e020c */
[C---:B------:R-:W-:Y:S01]  /*0320*/  IMAD.WIDE R16, R3.reuse, 0x8, R20 ;  /* 0x0000000803107825 */ /* 0x040fe200078e0214 */
[----:B----4-:R0:W-:Y:S04]  /*0330*/  STG.E desc[UR6][R18.64], R27 ;  /* 0x0000001b12007986 */ /* 0x0101e8000c101906 */
[----:B---3--:R-:W3:Y:S01]  /*0340*/  LDG.E R29, desc[UR6][R16.64] ;  /* 0x00000006101d7981 */ /* 0x008ee2000c1e1900 */
        /* <DEDUP_REMOVED lines=77> */
[----:B------:R-:W-:Y:S01]  /*0820*/  IMAD.WIDE R12, R3, 0x4, R8 ;  /* 0x00000004030c7825 */ /* 0x000fe200078e0208 */
[----:B------:R-:W-:-:S04]  /*0830*/  IADD3 R7, PT, PT, R7, 0x10, RZ ;  /* 0x0000001007077810 */ /* 0x000fc80007ffe0ff */
[----:B------:R-:W-:Y:S01]  /*0840*/  ISETP.NE.AND P1, PT, R7, RZ, PT ;  /* 0x000000ff0700720c */ /* 0x000fe20003f25270 */
[----:B--2---:R3:W-:Y:S04]  /*0850*/  STG.E desc[UR6][R12.64], R25 ;  /* 0x000000190c007986 */ /* 0x0047e8000c101906 */
[----:B0-----:R-:W2:Y:S01]  /*0860*/  LDG.E R21, desc[UR6][R18.64+0x4] ;  /* 0x0000040612157981 */ /* 0x001ea2000c1e1900 */
[C---:B------:R-:W-:Y:S01]  /*0870*/  IMAD.WIDE R16, R3.reuse, 0x4, R10 ;  /* 0x0000000403107825 */ /* 0x040fe200078e020a */
[----:B------:R-:W-:-:S04]  /*0880*/  LEA R6, R3, R6, 0x4 ;  /* 0x0000000603067211 */ /* 0x000fc800078e20ff */
[----:B--2---:R3:W-:Y:S02]  /*0890*/  STG.E desc[UR6][R16.64], R21 ;  /* 0x0000001510007986 */ /* 0x0047e4000c101906 */
[----:B------:R-:W-:Y:S05]  /*08a0*/  @P1 BRA `(.L_x_1) ;  /* 0xfffffff800241947 */ /* 0x000fea000383ffff */
.L_x_0:
[----:B0-----:R-:W-:Y:S05]  /*08b0*/  @!P0 EXIT ;  /* 0x000000000000894d */ /* 0x001fea0003800000 */
[----:B------:R-:W-:Y:S02]  /*08c0*/  ISETP.GE.U32.AND P0, PT, R22, 0x8, PT ;  /* 0x000000081600780c */ /* 0x000fe40003f06070 */
[----:B------:R-:W-:-:S04]  /*08d0*/  LOP3.LUT R20, R2, 0x7, RZ, 0xc0, !PT ;  /* 0x0000000702147812 */ /* 0x000fc800078ec0ff */
[----:B------:R-:W-:-:S07]  /*08e0*/  ISETP.NE.AND P1, PT, R20, RZ, PT ;  /* 0x000000ff1400720c */ /* 0x000fce0003f25270 */
[----:B------:R-:W-:Y:S06]  /*08f0*/  @!P0 BRA `(.L_x_2) ;  /* 0x0000000000f48947 */ /* 0x000fec0003800000 */
[----:B---3--:R-:W0:Y:S01]  /*0900*/  LDC.64 R8, c[0x0][0x380] ;  /* 0x0000e000ff087b82 */ /* 0x008e220000000a00 */
[----:B------:R-:W-:-:S07]  /*0910*/  IMAD R13, R3, R5, R4 ;  /* 0x00000005030d7224 */ /* 0x000fce00078e0204 */
[----:B------:R-:W1:Y:S08]  /*0920*/  LDC.64 R6, c[0x0][0x388] ;  /* 0x0000e200ff067b82 */ /* 0x000e700000000a00 */
[----:B------:R-:W2:Y:S01]  /*0930*/  LDC.64 R10, c[0x0][0x390] ;  /* 0x0000e400ff0a7b82 */ /* 0x000ea20000000a00 */
[----:B0-----:R-:W-:-:S05]  /*0940*/  IMAD.WIDE R8, R13, 0x8, R8 ;  /* 0x000000080d087825 */ /* 0x001fca00078e0208 */
[----:B------:R-:W3:Y:S01]  /*0950*/  LDG.E R19, desc[UR6][R8.64] ;  /* 0x0000000608137981 */ /* 0x000ee2000c1e1900 */
[----:B-1----:R-:W-:-:S05]  /*0960*/  IMAD.WIDE R6, R13, 0x4, R6 ;  /* 0x000000040d067825 */ /* 0x002fca00078e0206 */
[----:B---3--:R0:W-:Y:S04]  /*0970*/  STG.E desc[UR6][R6.64], R19 ;  /* 0x0000001306007986 */ /* 0x0081e8000c101906 */
[----:B------:R-:W3:Y:S01]  /*0980*/  LDG.E R21, desc[UR6][R8.64+0x4] ;  /* 0x0000040608157981 */ /* 0x000ee2000c1e1900 */
[----:B--2---:R-:W-:-:S04]  /*0990*/  IMAD.WIDE R10, R13, 0x4, R10 ;  /* 0x000000040d0a7825 */ /* 0x004fc800078e020a */
[C---:B------:R-:W-:Y:S01]  /*09a0*/  IMAD.WIDE R12, R3.reuse, 0x8, R8 ;  /* 0x00000008030c7825 */ /* 0x040fe200078e0208 */
[----:B---3--:R1:W-:Y:S04]  /*09b0*/  STG.E desc[UR6][R10.64], R21 ;  /* 0x000000150a007986 */ /* 0x0083e8000c101906 */
        /* <DEDUP_REMOVED lines=38> */
[----:B-1----:R-:W3:Y:S01]  /*0c20*/  LDG.E R21, desc[UR6][R18.64+0x4] ;  /* 0x0000040612157981 */ /* 0x002ee2000c1e1900 */
[----:B------:R-:W-:-:S04]  /*0c30*/  IMAD.WIDE R8, R3, 0x4, R14 ;  /* 0x0000000403087825 */ /* 0x000fc800078e020e */
[C---:B------:R-:W-:Y:S01]  /*0c40*/  IMAD.WIDE R16, R3.reuse, 0x8, R18 ;  /* 0x0000000803107825 */ /* 0x040fe200078e0212 */
[----:B---3--:R4:W-:Y:S04]  /*0c50*/  STG.E desc[UR6][R8.64], R21 ;  /* 0x0000001508007986 */ /* 0x0089e8000c101906 */
[----:B--2---:R-:W2:Y:S01]  /*0c60*/  LDG.E R23, desc[UR6][R16.64] ;  /* 0x0000000610177981 */ /* 0x004ea2000c1e1900 */
[----:B------:R-:W-:-:S05]  /*0c70*/  IMAD.WIDE R10, R3, 0x4, R6 ;  /* 0x00000004030a7825 */ /* 0x000fca00078e0206 */
[----:B--2---:R4:W-:Y:S04]  /*0c80*/  STG.E desc[UR6][R10.64], R23 ;  /* 0x000000170a007986 */ /* 0x0049e8000c101906 */
[----:B0-----:R-:W2:Y:S01]  /*0c90*/  LDG.E R15, desc[UR6][R16.64+0x4] ;  /* 0x00000406100f7981 */ /* 0x001ea2000c1e1900 */
[----:B------:R-:W-:Y:S01]  /*0ca0*/  IMAD.WIDE R12, R3, 0x4, R8 ;  /* 0x00000004030c7825 */ /* 0x000fe200078e0208 */
[----:B------:R-:W-:-:S04]  /*0cb0*/  IADD3 R5, PT, PT, R5, 0x8, RZ ;  /* 0x0000000805057810 */ /* 0x000fc80007ffe0ff */
[----:B--2---:R4:W-:Y:S03]  /*0cc0*/  STG.E desc[UR6][R12.64], R15 ;  /* 0x0000000f0c007986 */ /* 0x0049e6000c101906 */
.L_x_2:
[----:B------:R-:W-:Y:S05]  /*0cd0*/  @!P1 EXIT ;  /* 0x000000000000994d */ /* 0x000fea0003800000 */
[----:B------:R-:W-:Y:S02]  /*0ce0*/  ISETP.GE.U32.AND P0, PT, R20, 0x4, PT ;  /* 0x000000041400780c */ /* 0x000fe40003f06070 */
[----:B------:R-:W-:-:S04]  /*0cf0*/  LOP3.LUT R2, R2, 0x3, RZ, 0xc0, !PT ;  /* 0x0000000302027812 */ /* 0x000fc800078ec0ff */
[----:B------:R-:W-:-:S07]  /*0d00*/  ISETP.NE.AND P1, PT, R2, RZ, PT ;  /* 0x000000ff0200720c */ /* 0x000fce0003f25270 */
[----:B------:R-:W-:Y:S06]  /*0d10*/  @!P0 BRA `(.L_x_3) ;  /* 0x0000000000848947 */ /* 0x000fec0003800000 */
[----:B----4-:R-:W0:Y:S01]  /*0d20*/  LDC.64 R6, c[0x0][0x380] ;  /* 0x0000e000ff067b82 */ /* 0x010e220000000a00 */
[----:B---3--:R-:W-:-:S07]  /*0d30*/  IMAD R13, R3, R5, R4 ;  /* 0x00000005030d7224 */ /* 0x008fce00078e0204 */
        /* <DEDUP_REMOVED lines=27> */
[----:B0-----:R-:W2:Y:S01]  /*0ef0*/  LDG.E R17, desc[UR6][R18.64+0x4] ;  /* 0x0000040612117981 */ /* 0x001ea2000c1e1900 */
[----:B------:R-:W-:Y:S01]  /*0f00*/  IMAD.WIDE R14, R3, 0x4, R10 ;  /* 0x00000004030e7825 */ /* 0x000fe200078e020a */
[----:B------:R-:W-:-:S04]  /*0f10*/  IADD3 R5, PT, PT, R5, 0x4, RZ ;  /* 0x0000000405057810 */ /* 0x000fc80007ffe0ff */
[----:B--2---:R3:W-:Y:S03]  /*0f20*/  STG.E desc[UR6][R14.64], R17 ;  /* 0x000000110e007986 */ /* 0x0047e6000c101906 */
.L_x_3:
[----:B------:R-:W-:Y:S05]  /*0f30*/  @!P1 EXIT ;  /* 0x000000000000994d */ /* 0x000fea0003800000 */
[----:B---34-:R-:W0:Y:S01]  /*0f40*/  LDC.64 R6, c[0x0][0x390] ;  /* 0x0000e400ff067b82 */ /* 0x018e220000000a00 */
[----:B------:R-:W-:Y:S01]  /*0f50*/  IMAD R0, R3, R5, R0 ;  /* 0x0000000503007224 */ /* 0x000fe200078e0200 */
[----:B------:R-:W-:-:S04]  /*0f60*/  IADD3 R2, PT, PT, -R2, RZ, RZ ;  /* 0x000000ff02027210 */ /* 0x000fc80007ffe1ff */
[----:B------:R-:W-:Y:S02]  /*0f70*/  IADD3 R17, PT, PT, R0, UR4, RZ ;  /* 0x0000000400117c10 */ /* 0x000fe4000fffe0ff */
[----:B------:R-:W1:Y:S08]  /*0f80*/  LDC.64 R8, c[0x0][0x380] ;  /* 0x0000e000ff087b82 */ /* 0x000e700000000a00 */
[----:B------:R-:W2:Y:S02]  /*0f90*/  LDC.64 R10, c[0x0][0x388] ;  /* 0x0000e200ff0a7b82 */ /* 0x000ea40000000a00 */
.L_x_4:
[----:B-1----:R-:W-:-:S05]  /*0fa0*/  IMAD.WIDE R4, R17, 0x8, R8 ;  /* 0x0000000811047825 */ /* 0x002fca00078e0208 */
[----:B---3--:R-:W3:Y:S01]  /*0fb0*/  LDG.E R19, desc[UR6][R4.64] ;  /* 0x0000000604137981 */ /* 0x008ee2000c1e1900 */
[----:B--2---:R-:W-:Y:S01]  /*0fc0*/  IMAD.WIDE R12, R17, 0x4, R10 ;  /* 0x00000004110c7825 */ /* 0x004fe200078e020a */
[----:B------:R-:W-:-:S04]  /*0fd0*/  IADD3 R2, PT, PT, R2, 0x1, RZ ;  /* 0x0000000102027810 */ /* 0x000fc80007ffe0ff */
[----:B------:R-:W-:Y:S01]  /*0fe0*/  ISETP.NE.AND P0, PT, R2, RZ, PT ;  /* 0x000000ff0200720c */ /* 0x000fe20003f05270 */
[----:B---3--:R3:W-:Y:S04]  /*0ff0*/  STG.E desc[UR6][R12.64], R19 ;  /* 0x000000130c007986 */ /* 0x0087e8000c101906 */
[----:B------:R-:W2:Y:S01]  /*1000*/  LDG.E R21, desc[UR6][R4.64+0x4] ;  /* 0x0000040604157981 */ /* 0x000ea2000c1e1900 */
[----:B0-----:R-:W-:Y:S01]  /*1010*/  IMAD.WIDE R14, R17, 0x4, R6 ;  /* 0x00000004110e7825 */ /* 0x001fe200078e0206 */
[----:B------:R-:W-:-:S04]  /*1020*/  IADD3 R17, PT, PT, R3, R17, RZ ;  /* 0x0000001103117210 */ /* 0x000fc80007ffe0ff */
[----:B--2---:R3:W-:Y:S02]  /*1030*/  STG.E desc[UR6][R14.64], R21 ;  /* 0x000000150e007986 */ /* 0x0047e4000c101906 */
[----:B------:R-:W-:Y:S05]  /*1040*/  @P0 BRA `(.L_x_4) ;  /* 0xfffffffc00d40947 */ /* 0x000fea000383ffff */
[----:B------:R-:W-:Y:S05]  /*1050*/  EXIT ;  /* 0x000000000000794d */ /* 0x000fea0003800000 */
.L_x_5:
[----:B------:R-:W-:-:S00]  /*1060*/  BRA `(.L_x_5) ;  /* 0xfffffffc00fc7947 */ /* 0x000fc0000383ffff */
[----:B------:R-:W-:-:S00]  /*1070*/  NOP ;  /* 0x0000000000007918 */ /* 0x000fc00000000000 */
        /* <DEDUP_REMOVED lines=8> */
.L_x_65:


//--------------------- .text._Z25calculate_backpropagationP6float2S0_S0_Pfffiiif --------------------------
	.section	.text._Z25calculate_backpropagationP6float2S0_S0_Pfffiiif,"ax",@progbits
	.align	128
        .global         _Z25calculate_backpropagationP6float2S0_S0_Pfffiiif
        .type           _Z25calculate_backpropagationP6float2S0_S0_Pfffiiif,@function
        .size           _Z25calculate_backpropagationP6float2S0_S0_Pfffiiif,(.L_x_63 - _Z25calculate_backpropagationP6float2S0_S0_Pfffiiif)
        .other          _Z25calculate_backpropagationP6float2S0_S0_Pfffiiif,@"STO_CUDA_ENTRY STV_DEFAULT"
_Z25calculate_backpropagationP6float2S0_S0_Pfffiiif:
.text._Z25calculate_backpropagationP6float2S0_S0_Pfffiiif:
[----:B------:R-:W0:Y:S01]  /*0000*/  LDC R1, c[0x0][0x37c] ;  /* 0x0000df00ff017b82 */ /* 0x000e220000000800 */
[----:B------:R-:W1:Y:S07]  /*0010*/  S2R R5, SR_TID.X ;  /* 0x0000000000057919 */ /* 0x000e6e0000002100 */
[----:B------:R-:W1:Y:S01]  /*0020*/  S2UR UR6, SR_CTAID.X ;  /* 0x00000000000679c3 */ /* 0x000e620000002500 */
[----:B------:R-:W2:Y:S01]  /*0030*/  LDCU UR4, c[0x0][0x3a8] ;  /* 0x00007500ff0477ac */ /* 0x000ea20008000800 */
[----:B0-----:R-:W-:-:S06]  /*0040*/  VIADD R1, R1, 0xffffffe0 ;  /* 0xffffffe001017836 */ /* 0x001fcc0000000000 */
[----:B------:R-:W1:Y:S01]  /*0050*/  LDC R0, c[0x0][0x360] ;  /* 0x0000d800ff007b82 */ /* 0x000e620000000800 */
[----:B--2---:R-:W-:Y:S01]  /*0060*/  UIMAD UR5, UR4, UR4, URZ ;  /* 0x00000004040572a4 */ /* 0x004fe2000f8e02ff */
[----:B-1----:R-:W-:-:S05]  /*0070*/  IMAD R5, R0, UR6, R5 ;  /* 0x0000000600057c24 */ /* 0x002fca000f8e0205 */
[----:B------:R-:W-:-:S13]  /*0080*/  ISETP.GE.AND P0, PT, R5, UR5, PT ;  /* 0x0000000505007c0c */ /* 0x000fda000bf06270 */
[----:B------:R-:W-:Y:S05]  /*0090*/  @P0 EXIT ;  /* 0x000000000000094d */ /* 0x000fea0003800000 */
[----:B------:R-:W-:Y:S01]  /*00a0*/  UIADD3 UR4, UPT, UPT, UR4, -0x1, URZ ;  /* 0xffffffff04047890 */ /* 0x000fe2000fffe0ff */
[----:B------:R-:W0:Y:S08]  /*00b0*/  LDCU.64 UR6, c[0x0][0x358] ;  /* 0x00006b00ff0677ac */ /* 0x000e300008000a00 */
[----:B------:R-:W1:Y:S02]  /*00c0*/  I2F.F64 R6, UR4 ;  /* 0x0000000400067d12 */ /* 0x000e640008201c00 */
[----:B------:R-:W2:Y:S06]  /*00d0*/  LDCU UR4, c[0x0][0x3ac] ;  /* 0x00007580ff0477ac */ /* 0x000eac0008000800 */
[----:B-1----:R-:W1:Y:S01]  /*00e0*/  MUFU.RCP64H R9, R7 ;  /* 0x0000000700097308 */ /* 0x002e620000001800 */
[----:B------:R-:W-:-:S05]  /*00f0*/  VIADD R8, R7, 0x300402 ;  /* 0x0030040207087836 */ /* 0x000fca0000000000 */
[----:B------:R-:W-:Y:S01]  /*0100*/  FSETP.GEU.AND P0, PT, |R8|, 5.8789094863358348022e-39, PT ;  /* 0x004004020800780b */ /* 0x000fe20003f0e200 */
[----:B-1----:R-:W-:-:S08]  /*0110*/  DFMA R2, -R6, R8, 1 ;  /* 0x3ff000000602742b */ /* 0x002fd00000000108 */
[----:B------:R-:W-:-:S08]  /*0120*/  DFMA R2, R2, R2, R2 ;  /* 0x000000020202722b */ /* 0x000fd00000000002 */
[----:B------:R-:W-:Y:S02]  /*0130*/  DFMA R10, R8, R2, R8 ;  /* 0x00000002080a722b */ /* 0x000fe40000000008 */
[----:B--2---:R-:W1:Y:S06]  /*0140*/  I2F.F64 R2, UR4 ;  /* 0x0000000400027d12 */ /* 0x004e6c0008201c00 */
[----:B------:R-:W-:-:S08]  /*0150*/  DFMA R12, -R6, R10, 1 ;  /* 0x3ff00000060c742b */ /* 0x000fd0000000010a */
[----:B------:R-:W-:Y:S01]  /*0160*/  DFMA R10, R10, R12, R10 ;  /* 0x0000000c0a0a722b */ /* 0x000fe2000000000a */
[----:B01----:R-:W-:Y:S10]  /*0170*/  @P0 BRA `(.L_x_6) ;  /* 0x0000000000100947 */ /* 0x003ff40003800000 */
[----:B------:R-:W-:-:S04]  /*0180*/  LOP3.LUT R0, R7, 0x7fffffff, RZ, 0xc0, !PT ;  /* 0x7fffffff07007812 */ /* 0x000fc800078ec0ff */
[----:B------:R-:W-:Y:S02]  /*0190*/  IADD3 R10, PT, PT, R0, -0x100000, RZ ;  /* 0xfff00000000a7810 */ /* 0x000fe40007ffe0ff */
[----:B------:R-:W-:-:S07]  /*01a0*/  MOV R0, 0x1c0 ;  /* 0x000001c000007802 */ /* 0x000fce0000000f00 */
[----:B------:R-:W-:Y:S05]  /*01b0*/  CALL.REL.NOINC `($__internal_0_$__cuda_sm20_dblrcp_rn_slowpath_v3) ;  /* 0x0000001000787944 */ /* 0x000fea0003c00000 */
.L_x_6:
[----:B------:R-:W0:Y:S01]  /*01c0*/  LDC.64 R8, c[0x0][0x398] ;  /* 0x0000e600ff087b82 */ /* 0x000e220000000a00 */
[----:B------:R-:W1:Y:S01]  /*01d0*/  LDCU UR4, c[0x0][0x3a8] ;  /* 0x00007500ff0477ac */ /* 0x000e620008000800 */
[----:B0-----:R-:W-:-:S06]  /*01e0*/  IMAD.WIDE R8, R5, 0x4, R8 ;  /* 0x0000000405087825 */ /* 0x001fcc00078e0208 */
[----:B------:R-:W2:Y:S01]  /*01f0*/  LDG.E R8, desc[UR6][R8.64] ;  /* 0x0000000608087981 */ /* 0x000ea2000c1e1900 */
[----:B-1----:R-:W-:Y:S01]  /*0200*/  ULEA.HI UR4, UR4, UR4, URZ, 0x1 ;  /* 0x0000000404047291 */ /* 0x002fe2000f8f08ff */
[----:B------:R-:W-:Y:S01]  /*0210*/  DADD R10, R10, 1 ;  /* 0x3ff000000a0a7429 */ /* 0x000fe20000000000 */
[----:B------:R-:W-:Y:S02]  /*0220*/  BSSY.RECONVERGENT B0, `(.L_x_7) ;  /* 0x00000d7000007945 */ /* 0x000fe40003800200 */
[----:B------:R-:W-:-:S09]  /*0230*/  USHF.R.S32.HI UR4, URZ, 0x1, UR4 ;  /* 0x00000001ff047899 */ /* 0x000fd20008011404 */
[----:B------:R-:W0:Y:S02]  /*0240*/  I2F.F64 R6, UR4 ;  /* 0x0000000400067d12 */ /* 0x000e240008201c00 */
[----:B------:R-:W1:Y:S01]  /*0250*/  LDCU UR4, c[0x0][0x3b4] ;  /* 0x00007680ff0477ac */ /* 0x000e620008000800 */
[----:B0-----:R-:W-:Y:S01]  /*0260*/  DFMA R2, R2, R10, -R6 ;  /* 0x0000000a0202722b */ /* 0x001fe20000000806 */
[----:B-1----:R-:W-:-:S09]  /*0270*/  FMUL R0, RZ, UR4 ;  /* 0x00000004ff007c20 */ /* 0x002fd20008400000 */
[----:B------:R-:W0:Y:S01]  /*0280*/  F2F.F32.F64 R2, R2 ;  /* 0x0000000200027310 */ /* 0x000e220000301000 */
[----:B--2---:R-:W-:-:S04]  /*0290*/  FADD R7, R8, -1 ;  /* 0xbf80000008077421 */ /* 0x004fc80000000000 */
[----:B------:R-:W-:Y:S01]  /*02a0*/  FMUL R11, R7, UR4 ;  /* 0x00000004070b7c20 */ /* 0x000fe20008400000 */
[----:B------:R-:W-:-:S03]  /*02b0*/  FMUL R7, R0, R7 ;  /* 0x0000000700077220 */ /* 0x000fc60000400000 */
[C---:B0-----:R-:W-:Y:S01]  /*02c0*/  FMUL R11, R2.reuse, R11 ;  /* 0x0000000b020b7220 */ /* 0x041fe20000400000 */
[----:B------:R-:W-:-:S04]  /*02d0*/  FMUL R7, R2, R7 ;  /* 0x0000000702077220 */ /* 0x000fc80000400000 */
[----:B------:R-:W-:-:S13]  /*02e0*/  FSETP.NEU.AND P0, PT, R11, RZ, PT ;  /* 0x000000ff0b00720b */ /* 0x000fda0003f0d000 */
[----:B------:R-:W-:Y:S05]  /*02f0*/  @P0 BRA `(.L_x_8) ;  /* 0x0000000000300947 */ /* 0x000fea0003800000 */
[----:B------:R-:W-:Y:S02]  /*0300*/  IMAD.MOV.U32 R0, RZ, RZ, 0x3bbb989d ;  /* 0x3bbb989dff007424 */ /* 0x000fe400078e00ff */
[----:B------:R-:W-:Y:S02]  /*0310*/  IMAD.MOV.U32 R3, RZ, RZ, 0x437c0000 ;  /* 0x437c0000ff037424 */ /* 0x000fe400078e00ff */
[----:B------:R-:W-:-:S04]  /*0320*/  FFMA.SAT R0, R7, R0, 0.5 ;  /* 0x3f00000007007423 */ /* 0x000fc80000002000 */
[----:B------:R-:W-:-:S04]  /*0330*/  FFMA.RM R0, R0, R3, 12582913 ;  /* 0x4b40000100007423 */ /* 0x000fc80000004003 */
[----:B------:R-:W-:-:S04]  /*0340*/  FADD R2, R0, -12583039 ;  /* 0xcb40007f00027421 */ /* 0x000fc80000000000 */
[----:B------:R-:W-:-:S04]  /*0350*/  FFMA R2, R7, 1.4426950216293334961, -R2 ;  /* 0x3fb8aa3b07027823 */ /* 0x000fc80000000802 */
[----:B------:R-:W-:Y:S01]  /*0360*/  FFMA R2, R7, 1.925963033500011079e-08, R2 ;  /* 0x32a5706007027823 */ /* 0x000fe20000000002 */
[----:B------:R-:W-:Y:S02]  /*0370*/  SHF.L.U32 R7, R0, 0x17, RZ ;  /* 0x0000001700077819 */ /* 0x000fe400000006ff */
[----:B------:R-:W-:-:S03]  /*0380*/  LOP3.LUT R0, RZ, 0x80000000, R11, 0xb8, !PT ;  /* 0x80000000ff007812 */ /* 0x000fc600078eb80b */
[----:B------:R-:W0:Y:S02]  /*0390*/  MUFU.EX2 R2, R2 ;  /* 0x0000000200027308 */ /* 0x000e240000000800 */
[----:B0-----:R-:W-:Y:S01]  /*03a0*/  FMUL R7, R7, R2 ;  /* 0x0000000207077220 */ /* 0x001fe20000400000 */
[----:B------:R-:W-:Y:S06]  /*03b0*/  BRA `(.L_x_9) ;  /* 0x0000000800f47947 */ /* 0x000fec0003800000 */
.L_x_8:
[----:B------:R-:W-:Y:S01]  /*03c0*/  FSETP.NEU.AND P0, PT, |R7|, +INF , PT ;  /* 0x7f8000000700780b */ /* 0x000fe20003f0d200 */
[----:B------:R-:W-:-:S12]  /*03d0*/  BSSY.RELIABLE B1, `(.L_x_10) ;  /* 0x000000b000017945 */ /* 0x000fd80003800100 */
[----:B------:R-:W-:Y:S05]  /*03e0*/  @P0 BRA `(.L_x_11) ;  /* 0x0000000000240947 */ /* 0x000fea0003800000 */
[----:B------:R-:W-:-:S13]  /*03f0*/  FSETP.GEU.AND P0, PT, R7, RZ, PT ;  /* 0x000000ff0700720b */ /* 0x000fda0003f0e000 */
[----:B------:R-:W-:-:S04]  /*0400*/  @!P0 FSETP.NE.AND P1, PT, |R11|, +INF , PT ;  /* 0x7f8000000b00880b */ /* 0x000fc80003f25200 */
[----:B------:R-:W-:Y:S01]  /*0410*/  @!P0 FSEL R11, R11, 1, P1 ;  /* 0x3f8000000b0b8808 */ /* 0x000fe20000800000 */
[----:B------:R-:W-:Y:S08]  /*0420*/  @!P0 BRA `(.L_x_11) ;  /* 0x0000000000148947 */ /* 0x000ff00003800000 */
[----:B------:R-:W-:-:S13]  /*0430*/  FSETP.NE.AND P1, PT, |R11|, +INF , PT ;  /* 0x7f8000000b00780b */ /* 0x000fda0003f25200 */
[C---:B------:R-:W-:Y:S01]  /*0440*/  @!P1 FSETP.NEU.AND P0, PT, |R11|.reuse, +INF , PT ;  /* 0x7f8000000b00980b */ /* 0x040fe20003f0d200 */
[----:B------:R-:W-:Y:S05]  /*0450*/  @!P1 BREAK.RELIABLE B1 ;  /* 0x0000000000019942 */ /* 0x000fea0003800100 */
[----:B------:R-:W-:Y:S01]  /*0460*/  @!P1 FSEL R0, R11, +QNAN , P0 ;  /* 0x7fc000000b009808 */ /* 0x000fe20000000000 */
[----:B------:R-:W-:Y:S06]  /*0470*/  @!P1 BRA `(.L_x_9) ;  /* 0x0000000800c49947 */ /* 0x000fec0003800000 */
.L_x_11:
[----:B------:R-:W-:Y:S05]  /*0480*/  BSYNC.RELIABLE B1 ;  /* 0x0000000000017941 */ /* 0x000fea0003800100 */
.L_x_10:
[C---:B------:R-:W-:Y:S01]  /*0490*/  FMUL R0, R11.reuse, 0.63661974668502807617 ;  /* 0x3f22f9830b007820 */ /* 0x040fe20000400000 */
[----:B------:R-:W-:Y:S01]  /*04a0*/  FSETP.GE.AND P0, PT, |R11|, 105615, PT ;  /* 0x47ce47800b00780b */ /* 0x000fe20003f06200 */
[----:B------:R-:W-:Y:S04]  /*04b0*/  BSSY.RECONVERGENT B1, `(.L_x_12) ;  /* 0x0000042000017945 */ /* 0x000fe80003800200 */
[----:B------:R-:W0:Y:S02]  /*04c0*/  F2I.NTZ R0, R0 ;  /* 0x0000000000007305 */ /* 0x000e240000203100 */
[----:B0-----:R-:W-:Y:S01]  /*04d0*/  I2FP.F32.S32 R12, R0 ;  /* 0x00000000000c7245 */ /* 0x001fe20000201400 */
[----:B------:R-:W-:-:S04]  /*04e0*/  IMAD.MOV.U32 R10, RZ, RZ, R0 ;  /* 0x000000ffff0a7224 */ /* 0x000fc800078e0000 */
[----:B------:R-:W-:-:S04]  /*04f0*/  FFMA R3, R12, -1.5707962512969970703, R11 ;  /* 0xbfc90fda0c037823 */ /* 0x000fc8000000000b */
[----:B------:R-:W-:-:S04]  /*0500*/  FFMA R3, R12, -7.5497894158615963534e-08, R3 ;  /* 0xb3a221680c037823 */ /* 0x000fc80000000003 */
[----:B------:R-:W-:-:S04]  /*0510*/  FFMA R12, R12, -5.3903029534742383927e-15, R3 ;  /* 0xa7c234c50c0c7823 */ /* 0x000fc80000000003 */
[----:B------:R-:W-:Y:S01]  /*0520*/  IMAD.MOV.U32 R2, RZ, RZ, R12 ;  /* 0x000000ffff027224 */ /* 0x000fe200078e000c */
[----:B------:R-:W-:Y:S06]  /*0530*/  @!P0 BRA `(.L_x_13) ;  /* 0x0000000000e48947 */ /* 0x000fec0003800000 */
[----:B------:R-:W-:-:S13]  /*0540*/  FSETP.NEU.AND P0, PT, |R11|, +INF , PT ;  /* 0x7f8000000b00780b */ /* 0x000fda0003f0d200 */
[----:B------:R-:W-:Y:S01]  /*0550*/  @!P0 FMUL R2, RZ, R11 ;  /* 0x0000000bff028220 */ /* 0x000fe20000400000 */
[----:B------:R-:W-:Y:S01]  /*0560*/  @!P0 MOV R0, RZ ;  /* 0x000000ff00008202 */ /* 0x000fe20000000f00 */
[----:B------:R-:W-:Y:S06]  /*0570*/  @!P0 BRA `(.L_x_13) ;  /* 0x0000000000d48947 */ /* 0x000fec0003800000 */
[----:B------:R-:W0:Y:S01]  /*0580*/  LDCU.64 UR8, c[0x4][0x10] ;  /* 0x01000200ff0877ac */ /* 0x000e220008000a00 */
[----:B------:R-:W-:Y:S02]  /*0590*/  IMAD.SHL.U32 R2, R11, 0x100, RZ ;  /* 0x000001000b027824 */ /* 0x000fe400078e00ff */
[----:B------:R-:W-:Y:S01]  /*05a0*/  HFMA2 R4, -RZ, RZ, 0, 0 ;  /* 0x00000000ff047431 */ /* 0x000fe200000001ff */
[----:B------:R-:W-:Y:S01]  /*05b0*/  BSSY.RECONVERGENT B2, `(.L_x_14) ;  /* 0x0000012000027945 */ /* 0x000fe20003800200 */
[----:B------:R-:W-:Y:S02]  /*05c0*/  IMAD.MOV.U32 R6, RZ, RZ, RZ ;  /* 0x000000ffff067224 */ /* 0x000fe400078e00ff */
[----:B------:R-:W-:Y:S01]  /*05d0*/  IMAD.MOV.U32 R15, RZ, RZ, RZ ;  /* 0x000000ffff0f7224 */ /* 0x000fe200078e00ff */
[----:B------:R-:W-:Y:S01]  /*05e0*/  LOP3.LUT R17, R2, 0x80000000, RZ, 0xfc, !PT ;  /* 0x8000000002117812 */ /* 0x000fe200078efcff */
[----:B------:R-:W-:Y:S02]  /*05f0*/  IMAD.MOV.U32 R0, RZ, RZ, R1 ;  /* 0x000000ffff007224 */ /* 0x000fe400078e0001 */
[----:B0-----:R-:W-:Y:S01]  /*0600*/  IMAD.U32 R8, RZ, RZ, UR8 ;  /* 0x00000008ff087e24 */ /* 0x001fe2000f8e00ff */
[----:B------:R-:W-:-:S07]  /*0610*/  MOV R9, UR9 ;  /* 0x0000000900097c02 */ /* 0x000fce0008000f00 */
.L_x_15:
[----:B------:R0:W2:Y:S01]  /*0620*/  LDG.E.CONSTANT R2, desc[UR6][R8.64] ;  /* 0x0000000608027981 */ /* 0x0000a2000c1e9900 */
[----:B------:R-:W-:-:S05]  /*0630*/  VIADD R4, R4, 0x1 ;  /* 0x0000000104047836 */ /* 0x000fca0000000000 */
[----:B------:R-:W-:Y:S02]  /*0640*/  ISETP.NE.AND P0, PT, R4, 0x6, PT ;  /* 0x000000060400780c */ /* 0x000fe40003f05270 */
[----:B0-----:R-:W-:-:S05]  /*0650*/  IADD3 R8, P2, PT, R8, 0x4, RZ ;  /* 0x0000000408087810 */ /* 0x001fca0007f5e0ff */
[----:B------:R-:W-:Y:S02]  /*0660*/  IMAD.X R9, RZ, RZ, R9, P2 ;  /* 0x000000ffff097224 */ /* 0x000fe400010e0609 */
[----:B--2---:R-:W-:-:S03]  /*0670*/  IMAD.WIDE.U32 R2, R2, R17, RZ ;  /* 0x0000001102027225 */ /* 0x004fc600078e00ff */
[----:B------:R-:W-:-:S04]  /*0680*/  IADD3 R13, P1, PT, R2, R6, RZ ;  /* 0x00000006020d7210 */ /* 0x000fc80007f3e0ff */
[----:B------:R-:W-:Y:S01]  /*0690*/  IADD3.X R6, PT, PT, R3, R15, RZ, P1, !PT ;  /* 0x0000000f03067210 */ /* 0x000fe20000ffe4ff */
[----:B------:R0:W-:Y:S02]  /*06a0*/  STL [R0], R13 ;  /* 0x0000000d00007387 */ /* 0x0001e40000100800 */
[----:B0-----:R-:W-:Y:S01]  /*06b0*/  VIADD R0, R0, 0x4 ;  /* 0x0000000400007836 */ /* 0x001fe20000000000 */
[----:B------:R-:W-:Y:S06]  /*06c0*/  @P0 BRA `(.L_x_15) ;  /* 0xfffffffc00d40947 */ /* 0x000fec000383ffff */
[----:B------:R-:W-:Y:S05]  /*06d0*/  BSYNC.RECONVERGENT B2 ;  /* 0x0000000000027941 */ /* 0x000fea0003800200 */
.L_x_14:
[----:B------:R-:W-:Y:S01]  /*06e0*/  SHF.R.U32.HI R4, RZ, 0x17, R11 ;  /* 0x00000017ff047819 */ /* 0x000fe2000001160b */
[----:B------:R0:W-:Y:S03]  /*06f0*/  STL [R1+0x18], R6 ;  /* 0x0000180601007387 */ /* 0x0001e60000100800 */
[C---:B------:R-:W-:Y:S02]  /*0700*/  LOP3.LUT R0, R4.reuse, 0xe0, RZ, 0xc0, !PT ;  /* 0x000000e004007812 */ /* 0x040fe400078ec0ff */
[----:B------:R-:W-:Y:S02]  /*0710*/  LOP3.LUT P0, RZ, R4, 0x1f, RZ, 0xc0, !PT ;  /* 0x0000001f04ff7812 */ /* 0x000fe4000780c0ff */
[----:B------:R-:W-:-:S04]  /*0720*/  IADD3 R0, PT, PT, R0, -0x80, RZ ;  /* 0xffffff8000007810 */ /* 0x000fc80007ffe0ff */
[----:B------:R-:W-:-:S05]  /*0730*/  SHF.R.U32.HI R0, RZ, 0x5, R0 ;  /* 0x00000005ff007819 */ /* 0x000fca0000011600 */
[----:B------:R-:W-:-:S05]  /*0740*/  IMAD R13, R0, -0x4, R1 ;  /* 0xfffffffc000d7824 */ /* 0x000fca00078e0201 */
[----:B------:R-:W2:Y:S04]  /*0750*/  LDL R0, [R13+0x18] ;  /* 0x000018000d007983 */ /* 0x000ea80000100800 */
[----:B------:R-:W2:Y:S04]  /*0760*/  LDL R3, [R13+0x14] ;  /* 0x000014000d037983 */ /* 0x000ea80000100800 */
[----:B------:R-:W3:Y:S01]  /*0770*/  @P0 LDL R2, [R13+0x10] ;  /* 0x000010000d020983 */ /* 0x000ee20000100800 */
[----:B------:R-:W-:Y:S01]  /*0780*/  LOP3.LUT R4, R4, 0x1f, RZ, 0xc0, !PT ;  /* 0x0000001f04047812 */ /* 0x000fe200078ec0ff */
[----:B------:R-:W-:Y:S01]  /*0790*/  UMOV UR8, 0x54442d19 ;  /* 0x54442d1900087882 */ /* 0x000fe20000000000 */
[----:B------:R-:W-:-:S02]  /*07a0*/  UMOV UR9, 0x3bf921fb ;  /* 0x3bf921fb00097882 */ /* 0x000fc40000000000 */
[-C--:B--2---:R-:W-:Y:S02]  /*07b0*/  @P0 SHF.L.W.U32.HI R0, R3, R4.reuse, R0 ;  /* 0x0000000403000219 */ /* 0x084fe40000010e00 */
[----:B---3--:R-:W-:Y:S02]  /*07c0*/  @P0 SHF.L.W.U32.HI R3, R2, R4, R3 ;  /* 0x0000000402030219 */ /* 0x008fe40000010e03 */
[----:B------:R-:W-:Y:S02]  /*07d0*/  ISETP.GE.AND P0, PT, R11, RZ, PT ;  /* 0x000000ff0b00720c */ /* 0x000fe40003f06270 */
[C---:B------:R-:W-:Y:S01]  /*07e0*/  SHF.L.W.U32.HI R2, R3.reuse, 0x2, R0 ;  /* 0x0000000203027819 */ /* 0x040fe20000010e00 */
[----:B------:R-:W-:-:S03]  /*07f0*/  IMAD.SHL.U32 R3, R3, 0x4, RZ ;  /* 0x0000000403037824 */ /* 0x000fc600078e00ff */
[----:B------:R-:W-:-:S04]  /*0800*/  SHF.R.S32.HI R4, RZ, 0x1f, R2 ;  /* 0x0000001fff047819 */ /* 0x000fc80000011402 */
[C---:B------:R-:W-:Y:S02]  /*0810*/  LOP3.LUT R8, R4.reuse, R3, RZ, 0x3c, !PT ;  /* 0x0000000304087212 */ /* 0x040fe400078e3cff */
[----:B------:R-:W-:Y:S02]  /*0820*/  LOP3.LUT R9, R4, R2, RZ, 0x3c, !PT ;  /* 0x0000000204097212 */ /* 0x000fe400078e3cff */
[----:B------:R-:W-:Y:S02]  /*0830*/  SHF.R.U32.HI R3, RZ, 0x1e, R0 ;  /* 0x0000001eff037819 */ /* 0x000fe40000011600 */
[C---:B------:R-:W-:Y:S02]  /*0840*/  LOP3.LUT R4, R2.reuse, R11, RZ, 0x3c, !PT ;  /* 0x0000000b02047212 */ /* 0x040fe400078e3cff */
[----:B------:R-:W1:Y:S01]  /*0850*/  I2F.F64.S64 R8, R8 ;  /* 0x0000000800087312 */ /* 0x000e620000301c00 */
[----:B------:R-:W-:Y:S02]  /*0860*/  LEA.HI R0, R2, R3, RZ, 0x1 ;  /* 0x0000000302007211 */ /* 0x000fe400078f08ff */
[----:B------:R-:W-:-:S03]  /*0870*/  ISETP.GE.AND P1, PT, R4, RZ, PT ;  /* 0x000000ff0400720c */ /* 0x000fc60003f26270 */
[----:B------:R-:W-:-:S05]  /*0880*/  IMAD.MOV R2, RZ, RZ, -R0 ;  /* 0x000000ffff027224 */ /* 0x000fca00078e0a00 */
[----:B------:R-:W-:Y:S01]  /*0890*/  @!P0 MOV R0, R2 ;  /* 0x0000000200008202 */ /* 0x000fe20000000f00 */
[----:B-1----:R-:W-:-:S10]  /*08a0*/  DMUL R14, R8, UR8 ;  /* 0x00000008080e7c28 */ /* 0x002fd40008000000 */
[----:B------:R-:W1:Y:S02]  /*08b0*/  F2F.F32.F64 R14, R14 ;  /* 0x0000000e000e7310 */ /* 0x000e640000301000 */
[----:B01----:R-:W-:-:S07]  /*08c0*/  FSEL R2, -R14, R14, !P1 ;  /* 0x0000000e0e027208 */ /* 0x003fce0004800100 */
.L_x_13:
[----:B------:R-:W-:Y:S05]  /*08d0*/  BSYNC.RECONVERGENT B1 ;  /* 0x0000000000017941 */ /* 0x000fea0003800200 */
.L_x_12:
[----:B------:R-:W-:Y:S01]  /*08e0*/  LOP3.LUT R6, R0, 0x1, RZ, 0xc0, !PT ;  /* 0x0000000100067812 */ /* 0x000fe200078ec0ff */
[----:B------:R-:W-:Y:S02]  /*08f0*/  IMAD.MOV.U32 R13, RZ, RZ, 0x37cbac00 ;  /* 0x37cbac00ff0d7424 */ /* 0x000fe400078e00ff */
[----:B------:R-:W-:Y:S01]  /*0900*/  FMUL R3, R2, R2 ;  /* 0x0000000202037220 */ /* 0x000fe20000400000 */
[----:B------:R-:W-:Y:S01]  /*0910*/  IADD3 R0, PT, PT, R0, 0x1, RZ ;  /* 0x0000000100007810 */ /* 0x000fe20007ffe0ff */
[----:B------:R-:W-:Y:S01]  /*0920*/  IMAD.MOV.U32 R15, RZ, RZ, 0x3e2aaaa8 ;  /* 0x3e2aaaa8ff0f7424 */ /* 0x000fe200078e00ff */
[----:B------:R-:W-:Y:S01]  /*0930*/  ISETP.NE.U32.AND P0, PT, R6, 0x1, PT ;  /* 0x000000010600780c */ /* 0x000fe20003f05070 */
[----:B------:R-:W-:Y:S01]  /*0940*/  FFMA R4, R3, R13, -0.0013887860113754868507 ;  /* 0xbab607ed03047423 */ /* 0x000fe2000000000d */
[----:B------:R-:W-:Y:S01]  /*0950*/  IMAD.MOV.U32 R6, RZ, RZ, 0x3c0885e4 ;  /* 0x3c0885e4ff067424 */ /* 0x000fe200078e00ff */
[----:B------:R-:W-:Y:S01]  /*0960*/  LOP3.LUT P1, RZ, R0, 0x2, RZ, 0xc0, !PT ;  /* 0x0000000200ff7812 */ /* 0x000fe2000782c0ff */
[----:B------:R-:W-:Y:S01]  /*0970*/  BSSY.RECONVERGENT B1, `(.L_x_16) ;  /* 0x0000045000017945 */ /* 0x000fe20003800200 */
[----:B------:R-:W-:-:S02]  /*0980*/  FSEL R0, R2, 1, !P0 ;  /* 0x3f80000002007808 */ /* 0x000fc40004000000 */
[----:B------:R-:W-:Y:S02]  /*0990*/  FSEL R4, R4, -0.00019574658654164522886, P0 ;  /* 0xb94d415304047808 */ /* 0x000fe40000000000 */
[----:B------:R-:W-:Y:S01]  /*09a0*/  FSEL R6, R6, 0.041666727513074874878, !P0 ;  /* 0x3d2aaabb06067808 */ /* 0x000fe20004000000 */
[----:B------:R-:W-:Y:S01]  /*09b0*/  FFMA R9, R3, R0, RZ ;  /* 0x0000000003097223 */ /* 0x000fe200000000ff */
[----:B------:R-:W-:Y:S02]  /*09c0*/  FSEL R15, -R15, -0.4999999701976776123, !P0 ;  /* 0xbeffffff0f0f7808 */ /* 0x000fe40004000100 */
[----:B------:R-:W-:Y:S01]  /*09d0*/  FSETP.GE.AND P0, PT, |R11|, 105615, PT ;  /* 0x47ce47800b00780b */ /* 0x000fe20003f06200 */
[----:B------:R-:W-:-:S04]  /*09e0*/  FFMA R4, R3, R4, R6 ;  /* 0x0000000403047223 */ /* 0x000fc80000000006 */
[----:B------:R-:W-:-:S04]  /*09f0*/  FFMA R4, R3, R4, R15 ;  /* 0x0000000403047223 */ /* 0x000fc8000000000f */
[----:B------:R-:W-:-:S04]  /*0a00*/  FFMA R14, R9, R4, R0 ;  /* 0x00000004090e7223 */ /* 0x000fc80000000000 */
[----:B------:R-:W-:Y:S01]  /*0a10*/  @P1 FADD R14, RZ, -R14 ;  /* 0x8000000eff0e1221 */ /* 0x000fe20000000000 */
[----:B------:R-:W-:Y:S06]  /*0a20*/  @!P0 BRA `(.L_x_17) ;  /* 0x0000000000e48947 */ /* 0x000fec0003800000 */
[----:B------:R-:W-:-:S13]  /*0a30*/  FSETP.NEU.AND P0, PT, |R11|, +INF , PT ;  /* 0x7f8000000b00780b */ /* 0x000fda0003f0d200 */
[----:B------:R-:W-:Y:S01]  /*0a40*/  @!P0 FMUL R12, RZ, R11 ;  /* 0x0000000bff0c8220 */ /* 0x000fe20000400000 */
[----:B------:R-:W-:Y:S01]  /*0a50*/  @!P0 IMAD.MOV.U32 R10, RZ, RZ, RZ ;  /* 0x000000ffff0a8224 */ /* 0x000fe200078e00ff */
[----:B------:R-:W-:Y:S06]  /*0a60*/  @!P0 BRA `(.L_x_17) ;  /* 0x0000000000d48947 */ /* 0x000fec0003800000 */
[----:B------:R-:W0:Y:S01]  /*0a70*/  LDCU.64 UR8, c[0x4][0x10] ;  /* 0x01000200ff0877ac */ /* 0x000e220008000a00 */
[----:B------:R-:W-:Y:S01]  /*0a80*/  SHF.L.U32 R2, R11, 0x8, RZ ;  /* 0x000000080b027819 */ /* 0x000fe200000006ff */
[----:B------:R-:W-:Y:S01]  /*0a90*/  HFMA2 R6, -RZ, RZ, 0, 0 ;  /* 0x00000000ff067431 */ /* 0x000fe200000001ff */
[----:B------:R-:W-:Y:S01]  /*0aa0*/  BSSY.RECONVERGENT B2, `(.L_x_18) ;  /* 0x0000012000027945 */ /* 0x000fe20003800200 */
[----:B------:R-:W-:Y:S01]  /*0ab0*/  IMAD.MOV.U32 R17, RZ, RZ, RZ ;  /* 0x000000ffff117224 */ /* 0x000fe200078e00ff */
[----:B------:R-:W-:Y:S01]  /*0ac0*/  MOV R0, R1 ;  /* 0x0000000100007202 */ /* 0x000fe20000000f00 */
[----:B------:R-:W-:Y:S01]  /*0ad0*/  IMAD.MOV.U32 R4, RZ, RZ, RZ ;  /* 0x000000ffff047224 */ /* 0x000fe200078e00ff */
[----:B------:R-:W-:Y:S01]  /*0ae0*/  LOP3.LUT R19, R2, 0x80000000, RZ, 0xfc, !PT ;  /* 0x8000000002137812 */ /* 0x000fe200078efcff */
[----:B0-----:R-:W-:Y:S02]  /*0af0*/  IMAD.U32 R8, RZ, RZ, UR8 ;  /* 0x00000008ff087e24 */ /* 0x001fe4000f8e00ff */
[----:B------:R-:W-:-:S07]  /*0b00*/  IMAD.U32 R9, RZ, RZ, UR9 ;  /* 0x00000009ff097e24 */ /* 0x000fce000f8e00ff */
.L_x_19:
[----:B------:R0:W2:Y:S01]  /*0b10*/  LDG.E.CONSTANT R2, desc[UR6][R8.64] ;  /* 0x0000000608027981 */ /* 0x0000a2000c1e9900 */
[----:B------:R-:W-:-:S05]  /*0b20*/  VIADD R4, R4, 0x1 ;  /* 0x0000000104047836 */ /* 0x000fca0000000000 */
[----:B------:R-:W-:Y:S02]  /*0b30*/  ISETP.NE.AND P0, PT, R4, 0x6, PT ;  /* 0x000000060400780c */ /* 0x000fe40003f05270 */
[----:B0-----:R-:W-:-:S04]  /*0b40*/  IADD3 R8, P2, PT, R8, 0x4, RZ ;  /* 0x0000000408087810 */ /* 0x001fc80007f5e0ff */
[----:B------:R-:W-:Y:S01]  /*0b50*/  IADD3.X R9, PT, PT, RZ, R9, RZ, P2, !PT ;  /* 0x00000009ff097210 */ /* 0x000fe200017fe4ff */
[----:B--2---:R-:W-:-:S03]  /*0b60*/  IMAD.WIDE.U32 R2, R2, R19, RZ ;  /* 0x0000001302027225 */ /* 0x004fc600078e00ff */
[----:B------:R-:W-:-:S05]  /*0b70*/  IADD3 R15, P1, PT, R2, R6, RZ ;  /* 0x00000006020f7210 */ /* 0x000fca0007f3e0ff */
[----:B------:R0:W-:Y:S01]  /*0b80*/  STL [R0], R15 ;  /* 0x0000000f00007387 */ /* 0x0001e20000100800 */
[----:B------:R-:W-:Y:S02]  /*0b90*/  IMAD.X R6, R3, 0x1, R17, P1 ;  /* 0x0000000103067824 */ /* 0x000fe400008e0611 */
[----:B0-----:R-:W-:Y:S01]  /*0ba0*/  VIADD R0, R0, 0x4 ;  /* 0x0000000400007836 */ /* 0x001fe20000000000 */
[----:B------:R-:W-:Y:S06]  /*0bb0*/  @P0 BRA `(.L_x_19) ;  /* 0xfffffffc00d40947 */ /* 0x000fec000383ffff */
[----:B------:R-:W-:Y:S05]  /*0bc0*/  BSYNC.RECONVERGENT B2 ;  /* 0x0000000000027941 */ /* 0x000fea0003800200 */
.L_x_18:
[----:B------:R-:W-:Y:S01]  /*0bd0*/  SHF.R.U32.HI R4, RZ, 0x17, R11 ;  /* 0x00000017ff047819 */ /* 0x000fe2000001160b */
[----:B------:R0:W-:Y:S03]  /*0be0*/  STL [R1+0x18], R6 ;  /* 0x0000180601007387 */ /* 0x0001e60000100800 */
[C---:B------:R-:W-:Y:S02]  /*0bf0*/  LOP3.LUT R0, R4.reuse, 0xe0, RZ, 0xc0, !PT ;  /* 0x000000e004007812 */ /* 0x040fe400078ec0ff */
[----:B------:R-:W-:-:S03]  /*0c00*/  LOP3.LUT P0, RZ, R4, 0x1f, RZ, 0xc0, !PT ;  /* 0x0000001f04ff7812 */ /* 0x000fc6000780c0ff */
[----:B------:R-:W-:-:S05]  /*0c10*/  VIADD R0, R0, 0xffffff80 ;  /* 0xffffff8000007836 */ /* 0x000fca0000000000 */
[----:B------:R-:W-:-:S05]  /*0c20*/  SHF.R.U32.HI R0, RZ, 0x5, R0 ;  /* 0x00000005ff007819 */ /* 0x000fca0000011600 */
[----:B------:R-:W-:-:S05]  /*0c30*/  IMAD R10, R0, -0x4, R1 ;  /* 0xfffffffc000a7824 */ /* 0x000fca00078e0201 */
[----:B------:R-:W2:Y:S04]  /*0c40*/  LDL R0, [R10+0x18] ;  /* 0x000018000a007983 */ /* 0x000ea80000100800 */
[----:B------:R-:W2:Y:S04]  /*0c50*/  LDL R3, [R10+0x14] ;  /* 0x000014000a037983 */ /* 0x000ea80000100800 */
[----:B------:R-:W3:Y:S01]  /*0c60*/  @P0 LDL R2, [R10+0x10] ;  /* 0x000010000a020983 */ /* 0x000ee20000100800 */
[----:B------:R-:W-:Y:S01]  /*0c70*/  LOP3.LUT R4, R4, 0x1f, RZ, 0xc0, !PT ;  /* 0x0000001f04047812 */ /* 0x000fe200078ec0ff */
[----:B------:R-:W-:Y:S01]  /*0c80*/  UMOV UR8, 0x54442d19 ;  /* 0x54442d1900087882 */ /* 0x000fe20000000000 */
[----:B------:R-:W-:Y:S01]  /*0c90*/  UMOV UR9, 0x3bf921fb ;  /* 0x3bf921fb00097882 */ /* 0x000fe20000000000 */
[----:B------:R-:W-:-:S02]  /*0ca0*/  ISETP.GE.AND P1, PT, R11, RZ, PT ;  /* 0x000000ff0b00720c */ /* 0x000fc40003f26270 */
[-C--:B--2---:R-:W-:Y:S02]  /*0cb0*/  @P0 SHF.L.W.U32.HI R0, R3, R4.reuse, R0 ;  /* 0x0000000403000219 */ /* 0x084fe40000010e00 */
[----:B---3--:R-:W-:-:S04]  /*0cc0*/  @P0 SHF.L.W.U32.HI R3, R2, R4, R3 ;  /* 0x0000000402030219 */ /* 0x008fc80000010e03 */
[C---:B------:R-:W-:Y:S02]  /*0cd0*/  SHF.L.W.U32.HI R2, R3.reuse, 0x2, R0 ;  /* 0x0000000203027819 */ /* 0x040fe40000010e00 */
[----:B------:R-:W-:Y:S02]  /*0ce0*/  SHF.L.U32 R3, R3, 0x2, RZ ;  /* 0x0000000203037819 */ /* 0x000fe400000006ff */
[----:B------:R-:W-:Y:S02]  /*0cf0*/  SHF.R.S32.HI R4, RZ, 0x1f, R2 ;  /* 0x0000001fff047819 */ /* 0x000fe40000011402 */
[----:B------:R-:W-:Y:S02]  /*0d00*/  LOP3.LUT R11, R2, R11, RZ, 0x3c, !PT ;  /* 0x0000000b020b7212 */ /* 0x000fe400078e3cff */
[C---:B------:R-:W-:Y:S02]  /*0d10*/  LOP3.LUT R8, R4.reuse, R3, RZ, 0x3c, !PT ;  /* 0x0000000304087212 */ /* 0x040fe400078e3cff */
[----:B------:R-:W-:-:S02]  /*0d20*/  LOP3.LUT R9, R4, R2, RZ, 0x3c, !PT ;  /* 0x0000000204097212 */ /* 0x000fc400078e3cff */
[----:B------:R-:W-:Y:S02]  /*0d30*/  SHF.R.U32.HI R3, RZ, 0x1e, R0 ;  /* 0x0000001eff037819 */ /* 0x000fe40000011600 */
[----:B------:R-:W-:Y:S02]  /*0d40*/  ISETP.GE.AND P0, PT, R11, RZ, PT ;  /* 0x000000ff0b00720c */ /* 0x000fe40003f06270 */
[----:B------:R-:W1:Y:S01]  /*0d50*/  I2F.F64.S64 R8, R8 ;  /* 0x0000000800087312 */ /* 0x000e620000301c00 */
[----:B------:R-:W-:-:S05]  /*0d60*/  LEA.HI R10, R2, R3, RZ, 0x1 ;  /* 0x00000003020a7211 */ /* 0x000fca00078f08ff */
[----:B------:R-:W-:-:S04]  /*0d70*/  IMAD.MOV R0, RZ, RZ, -R10 ;  /* 0x000000ffff007224 */ /* 0x000fc800078e0a0a */
[----:B------:R-:W-:Y:S01]  /*0d80*/  @!P1 IMAD.MOV.U32 R10, RZ, RZ, R0 ;  /* 0x000000ffff0a9224 */ /* 0x000fe200078e0000 */
[----:B-1----:R-:W-:-:S10]  /*0d90*/  DMUL R16, R8, UR8 ;  /* 0x0000000808107c28 */ /* 0x002fd40008000000 */
[----:B------:R-:W1:Y:S02]  /*0da0*/  F2F.F32.F64 R16, R16 ;  /* 0x0000001000107310 */ /* 0x000e640000301000 */
[----:B01----:R-:W-:-:S07]  /*0db0*/  FSEL R12, -R16, R16, !P0 ;  /* 0x00000010100c7208 */ /* 0x003fce0004000100 */
.L_x_17:
[----:B------:R-:W-:Y:S05]  /*0dc0*/  BSYNC.RECONVERGENT B1 ;  /* 0x0000000000017941 */ /* 0x000fea0003800200 */
.L_x_16:
[----:B------:R-:W-:Y:S01]  /*0dd0*/  MOV R0, 0x3bbb989d ;  /* 0x3bbb989d00007802 */ /* 0x000fe20000000f00 */
[----:B------:R-:W-:Y:S02]  /*0de0*/  IMAD.MOV.U32 R3, RZ, RZ, 0x437c0000 ;  /* 0x437c0000ff037424 */ /* 0x000fe400078e00ff */
[----:B------:R-:W-:Y:S01]  /*0df0*/  FMUL R2, R12, R12 ;  /* 0x0000000c0c027220 */ /* 0x000fe20000400000 */
[----:B------:R-:W-:Y:S01]  /*0e00*/  MOV R4, 0x3effffff ;  /* 0x3effffff00047802 */ /* 0x000fe20000000f00 */
[----:B------:R-:W-:Y:S02]  /*0e10*/  FFMA.SAT R0, R7, R0, 0.5 ;  /* 0x3f00000007007423 */ /* 0x000fe40000002000 */
[----:B------:R-:W-:Y:S02]  /*0e20*/  FFMA R13, R2, R13, -0.0013887860113754868507 ;  /* 0xbab607ed020d7423 */ /* 0x000fe4000000000d */
[----:B------:R-:W-:Y:S01]  /*0e30*/  FFMA.RM R6, R0, R3, 12582913 ;  /* 0x4b40000100067423 */ /* 0x000fe20000004003 */
[----:B------:R-:W-:-:S03]  /*0e40*/  LOP3.LUT R3, R10, 0x1, RZ, 0xc0, !PT ;  /* 0x000000010a037812 */ /* 0x000fc600078ec0ff */
[C---:B------:R-:W-:Y:S01]  /*0e50*/  FADD R0, R6.reuse, -12583039 ;  /* 0xcb40007f06007421 */ /* 0x040fe20000000000 */
[----:B------:R-:W-:Y:S01]  /*0e60*/  ISETP.NE.U32.AND P0, PT, R3, 0x1, PT ;  /* 0x000000010300780c */ /* 0x000fe20003f05070 */
[----:B------:R-:W-:Y:S02]  /*0e70*/  IMAD.MOV.U32 R3, RZ, RZ, 0x3d2aaabb ;  /* 0x3d2aaabbff037424 */ /* 0x000fe400078e00ff */
[----:B------:R-:W-:Y:S01]  /*0e80*/  FFMA R0, R7, 1.4426950216293334961, -R0 ;  /* 0x3fb8aa3b07007823 */ /* 0x000fe20000000800 */
[----:B------:R-:W-:Y:S01]  /*0e90*/  FSEL R13, R13, -0.00019574658654164522886, !P0 ;  /* 0xb94d41530d0d7808 */ /* 0x000fe20004000000 */
[----:B------:R-:W-:Y:S01]  /*0ea0*/  IMAD.SHL.U32 R6, R6, 0x800000, RZ ;  /* 0x0080000006067824 */ /* 0x000fe200078e00ff */
[----:B------:R-:W-:Y:S01]  /*0eb0*/  FSEL R3, R3, 0.0083327032625675201416, !P0 ;  /* 0x3c0885e403037808 */ /* 0x000fe20004000000 */
[----:B------:R-:W-:Y:S01]  /*0ec0*/  FFMA R7, R7, 1.925963033500011079e-08, R0 ;  /* 0x32a5706007077823 */ /* 0x000fe20000000000 */
[----:B------:R-:W-:Y:S02]  /*0ed0*/  FSEL R4, -R4, -0.16666662693023681641, !P0 ;  /* 0xbe2aaaa804047808 */ /* 0x000fe40004000100 */
[----:B------:R-:W-:Y:S01]  /*0ee0*/  FSEL R0, R12, 1, P0 ;  /* 0x3f8000000c007808 */ /* 0x000fe20000000000 */
[----:B------:R-:W-:Y:S01]  /*0ef0*/  FFMA R3, R2, R13, R3 ;  /* 0x0000000d02037223 */ /* 0x000fe20000000003 */
[----:B------:R-:W-:Y:S01]  /*0f00*/  LOP3.LUT P0, RZ, R10, 0x2, RZ, 0xc0, !PT ;  /* 0x000000020aff7812 */ /* 0x000fe2000780c0ff */
[----:B------:R-:W0:Y:S02]  /*0f10*/  MUFU.EX2 R7, R7 ;  /* 0x0000000700077308 */ /* 0x000e240000000800 */
[C---:B------:R-:W-:Y:S01]  /*0f20*/  FFMA R4, R2.reuse, R3, R4 ;  /* 0x0000000302047223 */ /* 0x040fe20000000004 */
[----:B------:R-:W-:-:S04]  /*0f30*/  FFMA R3, R2, R0, RZ ;  /* 0x0000000002037223 */ /* 0x000fc800000000ff */
[----:B------:R-:W-:-:S05]  /*0f40*/  FFMA R0, R3, R4, R0 ;  /* 0x0000000403007223 */ /* 0x000fca0000000000 */
[----:B------:R-:W-:Y:S01]  /*0f50*/  @P0 FADD R0, RZ, -R0 ;  /* 0x80000000ff000221 */ /* 0x000fe20000000000 */
[----:B0-----:R-:W-:-:S04]  /*0f60*/  FMUL R3, R6, R7 ;  /* 0x0000000706037220 */ /* 0x001fc80000400000 */
[C---:B------:R-:W-:Y:S01]  /*0f70*/  FMUL R0, R3.reuse, R0 ;  /* 0x0000000003007220 */ /* 0x040fe20000400000 */
[----:B------:R-:W-:-:S07]  /*0f80*/  FMUL R7, R3, R14 ;  /* 0x0000000e03077220 */ /* 0x000fce0000400000 */
.L_x_9:
[----:B------:R-:W-:Y:S05]  /*0f90*/  BSYNC.RECONVERGENT B0 ;  /* 0x0000000000007941 */ /* 0x000fea0003800200 */
.L_x_7:
[----:B------:R-:W-:Y:S05]  /*0fa0*/  WARPSYNC.ALL ;  /* 0x0000000000007948 */ /* 0x000fea0003800000 */
[----:B------:R-:W0:Y:S01]  /*0fb0*/  LDC R4, c[0x0][0x3b0] ;  /* 0x0000ec00ff047b82 */ /* 0x000e220000000800 */
[----:B------:R-:W1:Y:S07]  /*0fc0*/  LDCU.64 UR8, c[0x0][0x3a0] ;  /* 0x00007400ff0877ac */ /* 0x000e6e0008000a00 */
[----:B------:R-:W2:Y:S08]  /*0fd0*/  LDC.64 R2, c[0x0][0x390] ;  /* 0x0000e400ff027b82 */ /* 0x000eb00000000a00 */
[----:B------:R-:W3:Y:S01]  /*0fe0*/  LDC.64 R8, c[0x0][0x388] ;  /* 0x0000e200ff087b82 */ /* 0x000ee20000000a00 */
[----:B0-----:R-:W-:-:S02]  /*0ff0*/  IMAD R11, R4, UR5, R5 ;  /* 0x00000005040b7c24 */ /* 0x001fc4000f8e0205 */
[----:B--2---:R-:W-:-:S06]  /*1000*/  IMAD.WIDE R2, R5, 0x8, R2 ;  /* 0x0000000805027825 */ /* 0x004fcc00078e0202 */
[----:B------:R-:W2:Y:S01]  /*1010*/  LDG.E.64 R2, desc[UR6][R2.64] ;  /* 0x0000000602027981 */ /* 0x000ea2000c1e1b00 */
[----:B---3--:R-:W-:-:S06]  /*1020*/  IMAD.WIDE R8, R11, 0x8, R8 ;  /* 0x000000080b087825 */ /* 0x008fcc00078e0208 */
[----:B------:R-:W2:Y:S01]  /*1030*/  LDG.E.64 R8, desc[UR6][R8.64] ;  /* 0x0000000608087981 */ /* 0x000ea2000c1e1b00 */
[----:B------:R-:W-:-:S05]  /*1040*/  I2FP.F32.U32 R4, UR5 ;  /* 0x0000000500047c45 */ /* 0x000fca0008201000 */
[----:B-1----:R-:W-:-:S04]  /*1050*/  FMUL R4, R4, UR8 ;  /* 0x0000000804047c20 */ /* 0x002fc80008400000 */
[----:B------:R-:W-:-:S04]  /*1060*/  FMUL R4, R4, UR9 ;  /* 0x0000000904047c20 */ /* 0x000fc80008400000 */
[----:B------:R-:W-:-:S04]  /*1070*/  FADD R10, RZ, |R4| ;  /* 0x40000004ff0a7221 */ /* 0x000fc80000000000 */
[----:B------:R-:W-:-:S05]  /*1080*/  VIADD R12, R10, 0x1800000 ;  /* 0x018000000a0c7836 */ /* 0x000fca0000000000 */
[----:B------:R-:W-:-:S04]  /*1090*/  LOP3.LUT R12, R12, 0x7f800000, RZ, 0xc0, !PT ;  /* 0x7f8000000c0c7812 */ /* 0x000fc800078ec0ff */
[----:B------:R-:W-:Y:S01]  /*10a0*/  ISETP.GT.U32.AND P0, PT, R12, 0x1ffffff, PT ;  /* 0x01ffffff0c00780c */ /* 0x000fe20003f04070 */
[-C--:B--2---:R-:W-:Y:S01]  /*10b0*/  FMUL R6, R8, R3.reuse ;  /* 0x0000000308067220 */ /* 0x084fe20000400000 */
[----:B------:R-:W-:-:S03]  /*10c0*/  FMUL R11, R9, R3 ;  /* 0x00000003090b7220 */ /* 0x000fc60000400000 */
[-C--:B------:R-:W-:Y:S01]  /*10d0*/  FFMA R6, R9, R2.reuse, R6 ;  /* 0x0000000209067223 */ /* 0x080fe20000000006 */
[----:B------:R-:W-:-:S03]  /*10e0*/  FFMA R11, R8, R2, -R11 ;  /* 0x00000002080b7223 */ /* 0x000fc6000000080b */
[C---:B------:R-:W-:Y:S01]  /*10f0*/  FMUL R2, R6.reuse, R0 ;  /* 0x0000000006027220 */ /* 0x040fe20000400000 */
[----:B------:R-:W-:-:S03]  /*1100*/  FMUL R3, R6, R7 ;  /* 0x0000000706037220 */ /* 0x000fc60000400000 */
[C---:B------:R-:W-:Y:S01]  /*1110*/  FFMA R7, R11.reuse, R7, -R2 ;  /* 0x000000070b077223 */ /* 0x040fe20000000802 */
[----:B------:R-:W-:Y:S01]  /*1120*/  FFMA R3, R11, R0, R3 ;  /* 0x000000000b037223 */ /* 0x000fe20000000003 */
[----:B------:R-:W-:Y:S06]  /*1130*/  @P0 BRA `(.L_x_20) ;  /* 0x0000000000100947 */ /* 0x000fec0003800000 */
[----:B------:R-:W-:Y:S02]  /*1140*/  MOV R0, R10 ;  /* 0x0000000a00007202 */ /* 0x000fe40000000f00 */
[----:B------:R-:W-:-:S07]  /*1150*/  MOV R6, 0x1170 ;  /* 0x0000117000067802 */ /* 0x000fce0000000f00 */
[----:B------:R-:W-:Y:S05]  /*1160*/  CALL.REL.NOINC `($__internal_1_$__cuda_sm20_rcp_rn_f32_slowpath) ;  /* 0x00000004002c7944 */ /* 0x000fea0003c00000 */
[----:B------:R-:W-:Y:S05]  /*1170*/  BRA `(.L_x_21) ;  /* 0x0000000000107947 */ /* 0x000fea0003800000 */
.L_x_20:
[----:B------:R-:W0:Y:S02]  /*1180*/  MUFU.RCP R9, R10 ;  /* 0x0000000a00097308 */ /* 0x000e240000001000 */
[----:B0-----:R-:W-:-:S04]  /*1190*/  FFMA R0, R10, R9, -1 ;  /* 0xbf8000000a007423 */ /* 0x001fc80000000009 */
[----:B------:R-:W-:-:S04]  /*11a0*/  FADD.FTZ R0, -R0, -RZ ;  /* 0x800000ff00007221 */ /* 0x000fc80000010100 */
[----:B------:R-:W-:-:S07]  /*11b0*/  FFMA R0, R9, R0, R9 ;  /* 0x0000000009007223 */ /* 0x000fce0000000009 */
.L_x_21:
[-C--:B------:R-:W-:Y:S01]  /*11c0*/  FMUL R2, RZ, R0.reuse ;  /* 0x00000000ff027220 */ /* 0x080fe20000400000 */
[-C--:B------:R-:W-:Y:S01]  /*11d0*/  FMUL R4, R4, R0.reuse ;  /* 0x0000000004047220 */ /* 0x080fe20000400000 */
[-C--:B------:R-:W-:Y:S01]  /*11e0*/  FMUL R7, R7, R0.reuse ;  /* 0x0000000007077220 */ /* 0x080fe20000400000 */
[----:B------:R-:W-:Y:S01]  /*11f0*/  FMUL R3, R3, R0 ;  /* 0x0000000003037220 */ /* 0x000fe20000400000 */
[----:B------:R-:W-:-:S04]  /*1200*/  FMUL R9, R2, R2 ;  /* 0x0000000202097220 */ /* 0x000fc80000400000 */
[----:B------:R-:W-:-:S04]  /*1210*/  FFMA R11, R4, R4, R9 ;  /* 0x00000004040b7223 */ /* 0x000fc80000000009 */
[----:B------:R-:W-:-:S05]  /*1220*/  VIADD R6, R11, 0x1800000 ;  /* 0x018000000b067836 */ /* 0x000fca0000000000 */
[----:B------:R-:W-:-:S04]  /*1230*/  LOP3.LUT R6, R6, 0x7f800000, RZ, 0xc0, !PT ;  /* 0x7f80000006067812 */ /* 0x000fc800078ec0ff */
[----:B------:R-:W-:-:S13]  /*1240*/  ISETP.GT.U32.AND P0, PT, R6, 0x1ffffff, PT ;  /* 0x01ffffff0600780c */ /* 0x000fda0003f04070 */
[----:B------:R-:W-:Y:S05]  /*1250*/  @P0 BRA `(.L_x_22) ;  /* 0x0000000000100947 */ /* 0x000fea0003800000 */
[----:B------:R-:W-:Y:S02]  /*1260*/  MOV R0, R11 ;  /* 0x0000000b00007202 */ /* 0x000fe40000000f00 */
[----:B------:R-:W-:-:S07]  /*1270*/  MOV R6, 0x1290 ;  /* 0x0000129000067802 */ /* 0x000fce0000000f00 */
[----:B------:R-:W-:Y:S05]  /*1280*/  CALL.REL.NOINC `($__internal_1_$__cuda_sm20_rcp_rn_f32_slowpath) ;  /* 0x0000000000e47944 */ /* 0x000fea0003c00000 */
[----:B------:R-:W-:Y:S05]  /*1290*/  BRA `(.L_x_23) ;  /* 0x0000000000107947 */ /* 0x000fea0003800000 */
.L_x_22:
[----:B------:R-:W0:Y:S02]  /*12a0*/  MUFU.RCP R0, R11 ;  /* 0x0000000b00007308 */ /* 0x000e240000001000 */
[----:B0-----:R-:W-:-:S04]  /*12b0*/  FFMA R6, R11, R0, -1 ;  /* 0xbf8000000b067423 */ /* 0x001fc80000000000 */
[----:B------:R-:W-:-:S04]  /*12c0*/  FADD.FTZ R9, -R6, -RZ ;  /* 0x800000ff06097221 */ /* 0x000fc80000010100 */
[----:B------:R-:W-:-:S07]  /*12d0*/  FFMA R0, R0, R9, R0 ;  /* 0x0000000900007223 */ /* 0x000fce0000000000 */
.L_x_23:
[----:B------:R-:W0:Y:S01]  /*12e0*/  LDC R10, c[0x0][0x3ac] ;  /* 0x0000eb00ff0a7b82 */ /* 0x000e220000000800 */
[-C--:B------:R-:W-:Y:S01]  /*12f0*/  FMUL R6, R3, R2.reuse ;  /* 0x0000000203067220 */ /* 0x080fe20000400000 */
[----:B------:R-:W-:-:S03]  /*1300*/  FMUL R2, R7, R2 ;  /* 0x0000000207027220 */ /* 0x000fc60000400000 */
[----:B------:R-:W-:-:S03]  /*1310*/  FFMA R7, R7, R4, R6 ;  /* 0x0000000407077223 */ /* 0x000fc60000000006 */
[----:B------:R-:W1:Y:S01]  /*1320*/  LDC.64 R8, c[0x0][0x380] ;  /* 0x0000e000ff087b82 */ /* 0x000e620000000a00 */
[----:B0-----:R-:W-:Y:S02]  /*1330*/  IMAD R11, R10, UR5, R5 ;  /* 0x000000050a0b7c24 */ /* 0x001fe4000f8e0205 */
[----:B------:R-:W-:Y:S01]  /*1340*/  FFMA R5, R3, R4, -R2 ;  /* 0x0000000403057223 */ /* 0x000fe20000000802 */
[----:B------:R-:W-:-:S03]  /*1350*/  FMUL R4, R7, R0 ;  /* 0x0000000007047220 */ /* 0x000fc60000400000 */
[----:B------:R-:W-:Y:S01]  /*1360*/  FMUL R5, R5, R0 ;  /* 0x0000000005057220 */ /* 0x000fe20000400000 */
[----:B-1----:R-:W-:-:S05]  /*1370*/  IMAD.WIDE R2, R11, 0x8, R8 ;  /* 0x000000080b027825 */ /* 0x002fca00078e0208 */
[----:B------:R-:W-:Y:S01]  /*1380*/  STG.E.64 desc[UR6][R2.64], R4 ;  /* 0x0000000402007986 */ /* 0x000fe2000c101b06 */
[----:B------:R-:W-:Y:S05]  /*1390*/  EXIT ;  /* 0x000000000000794d */ /* 0x000fea0003800000 */
        .weak           $__internal_0_$__cuda_sm20_dblrcp_rn_slowpath_v3
        .type           $__internal_0_$__cuda_sm20_dblrcp_rn_slowpath_v3,@function
        .size           $__internal_0_$__cuda_sm20_dblrcp_rn_slowpath_v3,($__internal_1_$__cuda_sm20_rcp_rn_f32_slowpath - $__internal_0_$__cuda_sm20_dblrcp_rn_slowpath_v3)
$__internal_0_$__cuda_sm20_dblrcp_rn_slowpath_v3:
[----:B------:R-:W-:-:S14]  /*13a0*/  DSETP.GTU.AND P0, PT, |R6|, +INF , PT ;  /* 0x7ff000000600742a */ /* 0x000fdc0003f0c200 */
[----:B------:R-:W-:Y:S05]  /*13b0*/  @P0 BRA `(.L_x_24) ;  /* 0x00000000007c0947 */ /* 0x000fea0003800000 */
[----:B------:R-:W-:-:S05]  /*13c0*/  LOP3.LUT R4, R7, 0x7fffffff, RZ, 0xc0, !PT ;  /* 0x7fffffff07047812 */ /* 0x000fca00078ec0ff */
[----:B------:R-:W-:-:S05]  /*13d0*/  VIADD R8, R4, 0xffffffff ;  /* 0xffffffff04087836 */ /* 0x000fca0000000000 */
[----:B------:R-:W-:-:S13]  /*13e0*/  ISETP.GE.U32.AND P0, PT, R8, 0x7fefffff, PT ;  /* 0x7fefffff0800780c */ /* 0x000fda0003f06070 */
[----:B------:R-:W-:Y:S02]  /*13f0*/  @P0 LOP3.LUT R9, R7, 0x7ff00000, RZ, 0x3c, !PT ;  /* 0x7ff0000007090812 */ /* 0x000fe400078e3cff */
[----:B------:R-:W-:Y:S01]  /*1400*/  @P0 MOV R8, RZ ;  /* 0x000000ff00080202 */ /* 0x000fe20000000f00 */
[----:B------:R-:W-:Y:S06]  /*1410*/  @P0 BRA `(.L_x_25) ;  /* 0x00000000006c0947 */ /* 0x000fec0003800000 */
[----:B------:R-:W-:-:S13]  /*1420*/  ISETP.GE.U32.AND P0, PT, R4, 0x1000001, PT ;  /* 0x010000010400780c */ /* 0x000fda0003f06070 */
[----:B------:R-:W-:Y:S05]  /*1430*/  @!P0 BRA `(.L_x_26) ;  /* 0x0000000000348947 */ /* 0x000fea0003800000 */
[----:B------:R-:W-:Y:S01]  /*1440*/  VIADD R9, R7, 0xc0200000 ;  /* 0xc020000007097836 */ /* 0x000fe20000000000 */
[----:B------:R-:W-:-:S03]  /*1450*/  MOV R8, R6 ;  /* 0x0000000600087202 */ /* 0x000fc60000000f00 */
[----:B------:R-:W0:Y:S03]  /*1460*/  MUFU.RCP64H R11, R9 ;  /* 0x00000009000b7308 */ /* 0x000e260000001800 */
[----:B0-----:R-:W-:-:S08]  /*1470*/  DFMA R12, -R8, R10, 1 ;  /* 0x3ff00000080c742b */ /* 0x001fd0000000010a */
[----:B------:R-:W-:-:S08]  /*1480*/  DFMA R12, R12, R12, R12 ;  /* 0x0000000c0c0c722b */ /* 0x000fd0000000000c */
[----:B------:R-:W-:-:S08]  /*1490*/  DFMA R12, R10, R12, R10 ;  /* 0x0000000c0a0c722b */ /* 0x000fd0000000000a */
[----:B------:R-:W-:-:S08]  /*14a0*/  DFMA R10, -R8, R12, 1 ;  /* 0x3ff00000080a742b */ /* 0x000fd0000000010c */
[----:B------:R-:W-:-:S08]  /*14b0*/  DFMA R10, R12, R10, R12 ;  /* 0x0000000a0c0a722b */ /* 0x000fd0000000000c */
[----:B------:R-:W-:-:S08]  /*14c0*/  DMUL R10, R10, 2.2250738585072013831e-308 ;  /* 0x001000000a0a7828 */ /* 0x000fd00000000000 */
[----:B------:R-:W-:-:S08]  /*14d0*/  DFMA R6, -R6, R10, 1 ;  /* 0x3ff000000606742b */ /* 0x000fd0000000010a */
[----:B------:R-:W-:-:S08]  /*14e0*/  DFMA R6, R6, R6, R6 ;  /* 0x000000060606722b */ /* 0x000fd00000000006 */
[----:B------:R-:W-:Y:S01]  /*14f0*/  DFMA R8, R10, R6, R10 ;  /* 0x000000060a08722b */ /* 0x000fe2000000000a */
[----:B------:R-:W-:Y:S10]  /*1500*/  BRA `(.L_x_25) ;  /* 0x0000000000307947 */ /* 0x000ff40003800000 */
.L_x_26:
[----:B------:R-:W-:Y:S01]  /*1510*/  DMUL R6, R6, 8.11296384146066816958e+31 ;  /* 0x4690000006067828 */ /* 0x000fe20000000000 */
[----:B------:R-:W-:-:S05]  /*1520*/  IMAD.MOV.U32 R8, RZ, RZ, R10 ;  /* 0x000000ffff087224 */ /* 0x000fca00078e000a */
[----:B------:R-:W0:Y:S02]  /*1530*/  MUFU.RCP64H R9, R7 ;  /* 0x0000000700097308 */ /* 0x000e240000001800 */
[----:B0-----:R-:W-:-:S08]  /*1540*/  DFMA R10, -R6, R8, 1 ;  /* 0x3ff00000060a742b */ /* 0x001fd00000000108 */
[----:B------:R-:W-:-:S08]  /*1550*/  DFMA R10, R10, R10, R10 ;  /* 0x0000000a0a0a722b */ /* 0x000fd0000000000a */
[----:B------:R-:W-:-:S08]  /*1560*/  DFMA R10, R8, R10, R8 ;  /* 0x0000000a080a722b */ /* 0x000fd00000000008 */
[----:B------:R-:W-:-:S08]  /*1570*/  DFMA R8, -R6, R10, 1 ;  /* 0x3ff000000608742b */ /* 0x000fd0000000010a */
[----:B------:R-:W-:-:S08]  /*1580*/  DFMA R8, R10, R8, R10 ;  /* 0x000000080a08722b */ /* 0x000fd0000000000a */
[----:B------:R-:W-:Y:S01]  /*1590*/  DMUL R8, R8, 8.11296384146066816958e+31 ;  /* 0x4690000008087828 */ /* 0x000fe20000000000 */
[----:B------:R-:W-:Y:S10]  /*15a0*/  BRA `(.L_x_25) ;  /* 0x0000000000087947 */ /* 0x000ff40003800000 */
.L_x_24:
[----:B------:R-:W-:Y:S02]  /*15b0*/  LOP3.LUT R9, R7, 0x80000, RZ, 0xfc, !PT ;  /* 0x0008000007097812 */ /* 0x000fe400078efcff */
[----:B------:R-:W-:-:S07]  /*15c0*/  MOV R8, R6 ;  /* 0x0000000600087202 */ /* 0x000fce0000000f00 */
.L_x_25:
[----:B------:R-:W-:Y:S01]  /*15d0*/  IMAD.MOV.U32 R6, RZ, RZ, R0 ;  /* 0x000000ffff067224 */ /* 0x000fe200078e0000 */
[----:B------:R-:W-:Y:S01]  /*15e0*/  MOV R7, 0x0 ;  /* 0x0000000000077802 */ /* 0x000fe20000000f00 */
[----:B------:R-:W-:Y:S01]  /*15f0*/  IMAD.MOV.U32 R10, RZ, RZ, R8 ;  /* 0x000000ffff0a7224 */ /* 0x000fe200078e0008 */
[----:B------:R-:W-:Y:S02]  /*1600*/  MOV R11, R9 ;  /* 0x00000009000b7202 */ /* 0x000fe40000000f00 */
[----:B------:R-:W-:Y:S05]  /*1610*/  RET.REL.NODEC R6 `(_Z25calculate_backpropagationP6float2S0_S0_Pfffiiif) ;  /* 0xffffffe806787950 */ /* 0x000fea0003c3ffff */
        .weak           $__internal_1_$__cuda_sm20_rcp_rn_f32_slowpath
        .type           $__internal_1_$__cuda_sm20_rcp_rn_f32_slowpath,@function
        .size           $__internal_1_$__cuda_sm20_rcp_rn_f32_slowpath,(.L_x_63 - $__internal_1_$__cuda_sm20_rcp_rn_f32_slowpath)
$__internal_1_$__cuda_sm20_rcp_rn_f32_slowpath:
[----:B------:R-:W-:-:S05]  /*1620*/  IMAD.SHL.U32 R8, R0, 0x2, RZ ;  /* 0x0000000200087824 */ /* 0x000fca00078e00ff */
[----:B------:R-:W-:-:S04]  /*1630*/  SHF.R.U32.HI R13, RZ, 0x18, R8 ;  /* 0x00000018ff0d7819 */ /* 0x000fc80000011608 */
[----:B------:R-:W-:-:S13]  /*1640*/  ISETP.NE.U32.AND P0, PT, R13, RZ, PT ;  /* 0x000000ff0d00720c */ /* 0x000fda0003f05070 */
[----:B------:R-:W-:Y:S05]  /*1650*/  @P0 BRA `(.L_x_27) ;  /* 0x00000000002c0947 */ /* 0x000fea0003800000 */
[----:B------:R-:W-:-:S04]  /*1660*/  SHF.L.U32 R8, R0, 0x1, RZ ;  /* 0x0000000100087819 */ /* 0x000fc800000006ff */
[----:B------:R-:W-:-:S13]  /*1670*/  ISETP.NE.AND P0, PT, R8, RZ, PT ;  /* 0x000000ff0800720c */ /* 0x000fda0003f05270 */
[----:B------:R2:W3:Y:S01]  /*1680*/  @!P0 MUFU.RCP R8, R0 ;  /* 0x0000000000088308 */ /* 0x0004e20000001000 */
[----:B------:R-:W-:Y:S05]  /*1690*/  @!P0 BRA `(.L_x_28) ;  /* 0x0000000000a48947 */ /* 0x000fea0003800000 */
[----:B------:R-:W-:-:S04]  /*16a0*/  FFMA R9, R0, 1.84467440737095516160e+19, RZ ;  /* 0x5f80000000097823 */ /* 0x000fc800000000ff */
[----:B--2---:R-:W3:Y:S02]  /*16b0*/  MUFU.RCP R0, R9 ;  /* 0x0000000900007308 */ /* 0x004ee40000001000 */
[----:B---3--:R-:W-:-:S04]  /*16c0*/  FFMA R8, R9, R0, -1 ;  /* 0xbf80000009087423 */ /* 0x008fc80000000000 */
[----:B------:R-:W-:-:S04]  /*16d0*/  FADD.FTZ R11, -R8, -RZ ;  /* 0x800000ff080b7221 */ /* 0x000fc80000010100 */
[----:B------:R-:W-:-:S04]  /*16e0*/  FFMA R0, R0, R11, R0 ;  /* 0x0000000b00007223 */ /* 0x000fc80000000000 */
[----:B------:R-:W-:Y:S01]  /*16f0*/  FFMA R8, R0, 1.84467440737095516160e+19, RZ ;  /* 0x5f80000000087823 */ /* 0x000fe200000000ff */
[----:B------:R-:W-:Y:S06]  /*1700*/  BRA `(.L_x_28) ;  /* 0x0000000000887947 */ /* 0x000fec0003800000 */
.L_x_27:
[----:B------:R-:W-:-:S05]  /*1710*/  VIADD R15, R13, 0xffffff03 ;  /* 0xffffff030d0f7836 */ /* 0x000fca0000000000 */
[----:B------:R-:W-:-:S13]  /*1720*/  ISETP.GT.U32.AND P0, PT, R15, 0x1, PT ;  /* 0x000000010f00780c */ /* 0x000fda0003f04070 */
[----:B------:R-:W-:Y:S05]  /*1730*/  @P0 BRA `(.L_x_29) ;  /* 0x0000000000780947 */ /* 0x000fea0003800000 */
[----:B------:R-:W-:Y:S02]  /*1740*/  LOP3.LUT R8, R0, 0x7fffff, RZ, 0xc0, !PT ;  /* 0x007fffff00087812 */ /* 0x000fe400078ec0ff */
[----:B------:R-:W-:Y:S02]  /*1750*/  MOV R12, 0x3 ;  /* 0x00000003000c7802 */ /* 0x000fe40000000f00 */
[----:B------:R-:W-:Y:S02]  /*1760*/  LOP3.LUT R8, R8, 0x3f800000, RZ, 0xfc, !PT ;  /* 0x3f80000008087812 */ /* 0x000fe400078efcff */
[----:B------:R-:W-:Y:S02]  /*1770*/  SHF.L.U32 R12, R12, R15, RZ ;  /* 0x0000000f0c0c7219 */ /* 0x000fe400000006ff */
[----:B------:R-:W0:Y:S02]  /*1780*/  MUFU.RCP R9, R8 ;  /* 0x0000000800097308 */ /* 0x000e240000001000 */
[----:B0-----:R-:W-:-:S04]  /*1790*/  FFMA R10, R8, R9, -1 ;  /* 0xbf800000080a7423 */ /* 0x001fc80000000009 */
[----:B------:R-:W-:-:S04]  /*17a0*/  FADD.FTZ R10, -R10, -RZ ;  /* 0x800000ff0a0a7221 */ /* 0x000fc80000010100 */
[CCC-:B------:R-:W-:Y:S01]  /*17b0*/  FFMA.RM R11, R9.reuse, R10.reuse, R9.reuse ;  /* 0x0000000a090b7223 */ /* 0x1c0fe20000004009 */
[----:B------:R-:W-:-:S04]  /*17c0*/  FFMA.RP R10, R9, R10, R9 ;  /* 0x0000000a090a7223 */ /* 0x000fc80000008009 */
[C---:B------:R-:W-:Y:S02]  /*17d0*/  LOP3.LUT R9, R11.reuse, 0x7fffff, RZ, 0xc0, !PT ;  /* 0x007fffff0b097812 */ /* 0x040fe400078ec0ff */
[----:B------:R-:W-:Y:S02]  /*17e0*/  FSETP.NEU.FTZ.AND P0, PT, R11, R10, PT ;  /* 0x0000000a0b00720b */ /* 0x000fe40003f1d000 */
[----:B------:R-:W-:Y:S02]  /*17f0*/  LOP3.LUT R9, R9, 0x800000, RZ, 0xfc, !PT ;  /* 0x0080000009097812 */ /* 0x000fe400078efcff */
[----:B------:R-:W-:Y:S02]  /*1800*/  SEL R10, RZ, 0xffffffff, !P0 ;  /* 0xffffffffff0a7807 */ /* 0x000fe40004000000 */
[----:B------:R-:W-:-:S03]  /*1810*/  LOP3.LUT R12, R12, R9, RZ, 0xc0, !PT ;  /* 0x000000090c0c7212 */ /* 0x000fc600078ec0ff */
[----:B------:R-:W-:Y:S01]  /*1820*/  IMAD.MOV R10, RZ, RZ, -R10 ;  /* 0x000000ffff0a7224 */ /* 0x000fe200078e0a0a */
[----:B------:R-:W-:-:S04]  /*1830*/  SHF.R.U32.HI R12, RZ, R15, R12 ;  /* 0x0000000fff0c7219 */ /* 0x000fc8000001160c */
[----:B------:R-:W-:Y:S02]  /*1840*/  LOP3.LUT P1, RZ, R10, R15, R9, 0xf8, !PT ;  /* 0x0000000f0aff7212 */ /* 0x000fe4000782f809 */
[C---:B------:R-:W-:Y:S02]  /*1850*/  LOP3.LUT P0, RZ, R12.reuse, 0x1, RZ, 0xc0, !PT ;  /* 0x000000010cff7812 */ /* 0x040fe4000780c0ff */
[----:B------:R-:W-:-:S04]  /*1860*/  LOP3.LUT P2, RZ, R12, 0x2, RZ, 0xc0, !PT ;  /* 0x000000020cff7812 */ /* 0x000fc8000784c0ff */
[----:B------:R-:W-:Y:S02]  /*1870*/  PLOP3.LUT P0, PT, P0, P1, P2, 0xe0, 0x0 ;  /* 0x000000000000781c */ /* 0x000fe40000703c20 */
[----:B------:R-:W-:Y:S02]  /*1880*/  LOP3.LUT P1, RZ, R0, 0x7fffff, RZ, 0xc0, !PT ;  /* 0x007fffff00ff7812 */ /* 0x000fe4000782c0ff */
[----:B------:R-:W-:-:S04]  /*1890*/  SEL R8, RZ, 0x1, !P0 ;  /* 0x00000001ff087807 */ /* 0x000fc80004000000 */
[----:B------:R-:W-:-:S04]  /*18a0*/  IADD3 R8, PT, PT, -R8, RZ, RZ ;  /* 0x000000ff08087210 */ /* 0x000fc80007ffe1ff */
[----:B------:R-:W-:Y:S01]  /*18b0*/  ISETP.GE.AND P0, PT, R8, RZ, PT ;  /* 0x000000ff0800720c */ /* 0x000fe20003f06270 */
[----:B------:R-:W-:-:S05]  /*18c0*/  VIADD R8, R13, 0xffffff04 ;  /* 0xffffff040d087836 */ /* 0x000fca0000000000 */
[----:B------:R-:W-:-:S07]  /*18d0*/  SHF.R.U32.HI R9, RZ, R8, R9 ;  /* 0x00000008ff097219 */ /* 0x000fce0000011609 */
[----:B------:R-:W-:-:S05]  /*18e0*/  @!P0 IADD3 R9, PT, PT, R9, 0x1, RZ ;  /* 0x0000000109098810 */ /* 0x000fca0007ffe0ff */
[----:B------:R-:W-:-:S05]  /*18f0*/  @!P1 IMAD.SHL.U32 R9, R9, 0x2, RZ ;  /* 0x0000000209099824 */ /* 0x000fca00078e00ff */
[----:B------:R-:W-:Y:S01]  /*1900*/  LOP3.LUT R8, R9, 0x80000000, R0, 0xf8, !PT ;  /* 0x8000000009087812 */ /* 0x000fe200078ef800 */
[----:B------:R-:W-:Y:S06]  /*1910*/  BRA `(.L_x_28) ;  /* 0x0000000000047947 */ /* 0x000fec0003800000 */
.L_x_29:
[----:B------:R0:W1:Y:S02]  /*1920*/  MUFU.RCP R8, R0 ;  /* 0x0000000000087308 */ /* 0x0000640000001000 */
.L_x_28:
[----:B------:R-:W-:Y:S01]  /*1930*/  HFMA2 R9, -RZ, RZ, 0, 0 ;  /* 0x00000000ff097431 */ /* 0x000fe200000001ff */
[----:B0123--:R-:W-:Y:S01]  /*1940*/  MOV R0, R8 ;  /* 0x0000000800007202 */ /* 0x00ffe20000000f00 */
[----:B------:R-:W-:-:S04]  /*1950*/  IMAD.MOV.U32 R8, RZ, RZ, R6 ;  /* 0x000000ffff087224 */ /* 0x000fc800078e0006 */
[----:B------:R-:W-:Y:S05]  /*1960*/  RET.REL.NODEC R8 `(_Z25calculate_backpropagationP6float2S0_S0_Pfffiiif) ;  /* 0xffffffe408a47950 */ /* 0x000fea0003c3ffff */
.L_x_30:
        /* <DEDUP_REMOVED lines=9> */
.L_x_63:


//--------------------- .text._Z21rotate_reconstructionP6float2biiify --------------------------
	.section	.text._Z21rotate_reconstructionP6float2biiify,"ax",@progbits
	.align	128
        .global         _Z21rotate_reconstructionP6float2biiify
        .type           _Z21rotate_reconstructionP6float2biiify,@function
        .size           _Z21rotate_reconstructionP6float2biiify,(.L_x_64 - _Z21rotate_reconstructionP6float2biiify)
        .other          _Z21rotate_reconstructionP6float2biiify,@"STO_CUDA_ENTRY STV_DEFAULT"
_Z21rotate_reconstructionP6float2biiify:
.text._Z21rotate_reconstructionP6float2biiify:
[----:B------:R-:W-:Y:S08]  /*0000*/  LDC R1, c[0x0][0x37c] ;  /* 0x0000df00ff017b82 */ /* 0x000ff00000000800 */
[----:B------:R-:W0:Y:S01]  /*0010*/  LDC R0, c[0x0][0x398] ;  /* 0x0000e600ff007b82 */ /* 0x000e220000000800 */
[----:B------:R-:W1:Y:S01]  /*0020*/  S2R R3, SR_TID.X ;  /* 0x0000000000037919 */ /* 0x000e620000002100 */
[----:B------:R-:W2:Y:S01]  /*0030*/  LDCU UR10, c[0x0][0x38c] ;  /* 0x00007180ff0a77ac */ /* 0x000ea20008000800 */
[----:B------:R-:W3:Y:S01]  /*0040*/  S2R R7, SR_TID.Y ;  /* 0x0000000000077919 */ /* 0x000ee20000002200 */
[----:B------:R-:W4:Y:S04]  /*0050*/  LDCU UR9, c[0x0][0x394] ;  /* 0x00007280ff0977ac */ /* 0x000f280008000800 */
[----:B------:R-:W1:Y:S01]  /*0060*/  S2UR UR4, SR_CTAID.X ;  /* 0x00000000000479c3 */ /* 0x000e620000002500 */
[----:B------:R-:W4:Y:S01]  /*0070*/  S2R R11, SR_TID.Z ;  /* 0x00000000000b7919 */ /* 0x000f220000002300 */
[----:B------:R-:W0:Y:S06]  /*0080*/  LDCU.64 UR6, c[0x0][0x358] ;  /* 0x00006b00ff0677ac */ /* 0x000e2c0008000a00 */
[----:B------:R-:W1:Y:S01]  /*0090*/  LDC R2, c[0x0][0x360] ;  /* 0x0000d800ff027b82 */ /* 0x000e620000000800 */
[----:B0-----:R-:W-:-:S07]  /*00a0*/  FMUL R20, R0, 0.63661974668502807617 ;  /* 0x3f22f98300147820 */ /* 0x001fce0000400000 */
[----:B------:R-:W3:Y:S01]  /*00b0*/  S2UR UR5, SR_CTAID.Y ;  /* 0x00000000000579c3 */ /* 0x000ee20000002600 */
[----:B------:R-:W-:Y:S01]  /*00c0*/  FSETP.GE.AND P0, PT, |R0|, 105615, PT ;  /* 0x47ce47800000780b */ /* 0x000fe20003f06200 */
[----:B------:R-:W0:Y:S06]  /*00d0*/  F2I.NTZ R20, R20 ;  /* 0x0000001400147305 */ /* 0x000e2c0000203100 */
[----:B------:R-:W3:Y:S01]  /*00e0*/  LDC R6, c[0x0][0x364] ;  /* 0x0000d900ff067b82 */ /* 0x000ee20000000800 */
[----:B-1----:R-:W-:-:S07]  /*00f0*/  IMAD R2, R2, UR4, R3 ;  /* 0x0000000402027c24 */ /* 0x002fce000f8e0203 */
[----:B------:R-:W1:Y:S01]  /*0100*/  S2UR UR8, SR_CTAID.Z ;  /* 0x00000000000879c3 */ /* 0x000e620000002700 */
[----:B0-----:R-:W-:Y:S02]  /*0110*/  I2FP.F32.S32 R5, R20 ;  /* 0x0000001400057245 */ /* 0x001fe40000201400 */
[----:B------:R-:W-:-:S05]  /*0120*/  I2FP.F32.U32 R9, R2 ;  /* 0x0000000200097245 */ /* 0x000fca0000201000 */
[----:B------:R-:W1:Y:S01]  /*0130*/  LDC R8, c[0x0][0x368] ;  /* 0x0000da00ff087b82 */ /* 0x000e620000000800 */
[----:B------:R-:W-:Y:S01]  /*0140*/  FFMA R4, R5, -1.5707962512969970703, R0 ;  /* 0xbfc90fda05047823 */ /* 0x000fe20000000000 */
[----:B---3--:R-:W-:-:S03]  /*0150*/  IMAD R3, R6, UR5, R7 ;  /* 0x0000000506037c24 */ /* 0x008fc6000f8e0207 */
[C---:B------:R-:W-:Y:S01]  /*0160*/  FFMA R6, R5.reuse, -7.5497894158615963534e-08, R4 ;  /* 0xb3a2216805067823 */ /* 0x040fe20000000004 */
[----:B--2---:R-:W-:Y:S02]  /*0170*/  I2FP.F32.S32 R4, UR10 ;  /* 0x0000000a00047c45 */ /* 0x004fe40008201400 */
[----:B----4-:R-:W-:Y:S01]  /*0180*/  I2FP.F32.S32 R7, UR9 ;  /* 0x0000000900077c45 */ /* 0x010fe20008201400 */
[----:B------:R-:W-:-:S04]  /*0190*/  FFMA R5, R5, -5.3903029534742383927e-15, R6 ;  /* 0xa7c234c505057823 */ /* 0x000fc80000000006 */
[----:B------:R-:W-:Y:S02]  /*01a0*/  IMAD.MOV.U32 R14, RZ, RZ, R5 ;  /* 0x000000ffff0e7224 */ /* 0x000fe400078e0005 */
[----:B-1----:R-:W-:Y:S01]  /*01b0*/  IMAD R6, R8, UR8, R11 ;  /* 0x0000000808067c24 */ /* 0x002fe2000f8e020b */
[----:B------:R-:W-:Y:S01]  /*01c0*/  P2R R8, PR, RZ, 0x1 ;  /* 0x00000001ff087803 */ /* 0x000fe20000000000 */
[----:B------:R-:W-:Y:S01]  /*01d0*/  FFMA R8, R4, -0.5, R9 ;  /* 0xbf00000004087823 */ /* 0x000fe20000000009 */
[----:B------:R-:W-:Y:S01]  /*01e0*/  IMAD.MOV.U32 R9, RZ, RZ, R20 ;  /* 0x000000ffff097224 */ /* 0x000fe200078e0014 */
[----:B------:R-:W-:Y:S06]  /*01f0*/  @!P0 BRA `(.L_x_31) ;  /* 0x0000000400748947 */ /* 0x000fec0003800000 */
[----:B------:R-:W-:-:S13]  /*0200*/  FSETP.NEU.AND P0, PT, |R0|, +INF , PT ;  /* 0x7f8000000000780b */ /* 0x000fda0003f0d200 */
[----:B------:R-:W-:Y:S01]  /*0210*/  @!P0 FMUL R14, RZ, R0 ;  /* 0x00000000ff0e8220 */ /* 0x000fe20000400000 */
[----:B------:R-:W-:Y:S01]  /*0220*/  @!P0 IMAD.MOV.U32 R20, RZ, RZ, RZ ;  /* 0x000000ffff148224 */ /* 0x000fe200078e00ff */
[----:B------:R-:W-:Y:S06]  /*0230*/  @!P0 BRA `(.L_x_31) ;  /* 0x0000000400648947 */ /* 0x000fec0003800000 */
[----:B------:R-:W-:Y:S01]  /*0240*/  IMAD.SHL.U32 R10, R0, 0x100, RZ ;  /* 0x00000100000a7824 */ /* 0x000fe200078e00ff */
[----:B------:R-:W-:Y:S01]  /*0250*/  CS2R R22, SRZ ;  /* 0x0000000000167805 */ /* 0x000fe2000001ff00 */
[----:B------:R-:W-:Y:S01]  /*0260*/  IMAD.MOV.U32 R21, RZ, RZ, RZ ;  /* 0x000000ffff157224 */ /* 0x000fe200078e00ff */
[----:B------:R-:W0:Y:S02]  /*0270*/  LDCU.64 UR8, c[0x4][0x10] ;  /* 0x01000200ff0877ac */ /* 0x000e240008000a00 */
[----:B------:R-:W-:Y:S01]  /*0280*/  LOP3.LUT R20, R10, 0x80000000, RZ, 0xfc, !PT ;  /* 0x800000000a147812 */ /* 0x000fe200078efcff */
[----:B------:R-:W-:-:S06]  /*0290*/  UMOV UR4, URZ ;  /* 0x000000ff00047c82 */ /* 0x000fcc0008000000 */
.L_x_32:
[----:B0-----:R-:W-:Y:S01]  /*02a0*/  IMAD.U32 R15, RZ, RZ, UR9 ;  /* 0x00000009ff0f7e24 */ /* 0x001fe2000f8e00ff */
[----:B------:R-:W-:-:S05]  /*02b0*/  MOV R14, UR8 ;  /* 0x00000008000e7c02 */ /* 0x000fca0008000f00 */
[----:B------:R-:W2:Y:S01]  /*02c0*/  LDG.E.CONSTANT R15, desc[UR6][R14.64] ;  /* 0x000000060e0f7981 */ /* 0x000ea2000c1e9900 */
[----:B------:R-:W-:Y:S01]  /*02d0*/  UIADD3 UR4, UPT, UPT, UR4, 0x1, URZ ;  /* 0x0000000104047890 */ /* 0x000fe2000fffe0ff */
[C---:B------:R-:W-:Y:S01]  /*02e0*/  ISETP.EQ.AND P0, PT, R22.reuse, RZ, PT ;  /* 0x000000ff1600720c */ /* 0x040fe20003f02270 */
[----:B------:R-:W-:Y:S01]  /*02f0*/  UIADD3 UR8, UP1, UPT, UR8, 0x4, URZ ;  /* 0x0000000408087890 */ /* 0x000fe2000ff3e0ff */
[C---:B------:R-:W-:Y:S01]  /*0300*/  ISETP.EQ.AND P1, PT, R22.reuse, 0x4, PT ;  /* 0x000000041600780c */ /* 0x040fe20003f22270 */
[----:B------:R-:W-:Y:S01]  /*0310*/  UISETP.NE.AND UP0, UPT, UR4, 0x6, UPT ;  /* 0x000000060400788c */ /* 0x000fe2000bf05270 */
[C---:B------:R-:W-:Y:S01]  /*0320*/  ISETP.EQ.AND P3, PT, R22.reuse, 0xc, PT ;  /* 0x0000000c1600780c */ /* 0x040fe20003f62270 */
[----:B------:R-:W-:Y:S01]  /*0330*/  UIADD3.X UR9, UPT, UPT, URZ, UR9, URZ, UP1, !UPT ;  /* 0x00000009ff097290 */ /* 0x000fe20008ffe4ff */
[C---:B------:R-:W-:Y:S02]  /*0340*/  ISETP.EQ.AND P4, PT, R22.reuse, 0x10, PT ;  /* 0x000000101600780c */ /* 0x040fe40003f82270 */
[----:B------:R-:W-:Y:S01]  /*0350*/  ISETP.EQ.AND P5, PT, R22, 0x14, PT ;  /* 0x000000141600780c */ /* 0x000fe20003fa2270 */
[----:B--2---:R-:W-:-:S03]  /*0360*/  IMAD.WIDE.U32 R16, R15, R20, RZ ;  /* 0x000000140f107225 */ /* 0x004fc600078e00ff */
[----:B------:R-:W-:-:S05]  /*0370*/  IADD3 R16, P2, PT, R16, R21, RZ ;  /* 0x0000001510107210 */ /* 0x000fca0007f5e0ff */
[----:B------:R-:W-:Y:S01]  /*0380*/  @P3 MOV R13, R16 ;  /* 0x00000010000d3202 */ /* 0x000fe20000000f00 */
[----:B------:R-:W-:Y:S01]  /*0390*/  IMAD.X R21, R17, 0x1, R23, P2 ;  /* 0x0000000111157824 */ /* 0x000fe200010e0617 */
[C---:B------:R-:W-:Y:S01]  /*03a0*/  ISETP.EQ.AND P2, PT, R22.reuse, 0x8, PT ;  /* 0x000000081600780c */ /* 0x040fe20003f42270 */
[--C-:B------:R-:W-:Y:S02]  /*03b0*/  @P0 IMAD.MOV.U32 R10, RZ, RZ, R16.reuse ;  /* 0x000000ffff0a0224 */ /* 0x100fe400078e0010 */
[--C-:B------:R-:W-:Y:S02]  /*03c0*/  @P1 IMAD.MOV.U32 R11, RZ, RZ, R16.reuse ;  /* 0x000000ffff0b1224 */ /* 0x100fe400078e0010 */
[--C-:B------:R-:W-:Y:S02]  /*03d0*/  @P4 IMAD.MOV.U32 R18, RZ, RZ, R16.reuse ;  /* 0x000000ffff124224 */ /* 0x100fe400078e0010 */
[----:B------:R-:W-:Y:S02]  /*03e0*/  @P5 IMAD.MOV.U32 R19, RZ, RZ, R16 ;  /* 0x000000ffff135224 */ /* 0x000fe400078e0010 */
[----:B------:R-:W-:-:S04]  /*03f0*/  VIADD R22, R22, 0x4 ;  /* 0x0000000416167836 */ /* 0x000fc80000000000 */
[----:B------:R-:W-:Y:S01]  /*0400*/  @P2 IMAD.MOV.U32 R12, RZ, RZ, R16 ;  /* 0x000000ffff0c2224 */ /* 0x000fe200078e0010 */
[----:B------:R-:W-:Y:S06]  /*0410*/  BRA.U UP0, `(.L_x_32) ;  /* 0xfffffffd00a07547 */ /* 0x000fec000b83ffff */
[----:B------:R-:W-:-:S04]  /*0420*/  SHF.R.U32.HI R14, RZ, 0x17, R0 ;  /* 0x00000017ff0e7819 */ /* 0x000fc80000011600 */
[C---:B------:R-:W-:Y:S02]  /*0430*/  LOP3.LUT R15, R14.reuse, 0xe0, RZ, 0xc0, !PT ;  /* 0x000000e00e0f7812 */ /* 0x040fe400078ec0ff */
[----:B------:R-:W-:-:S03]  /*0440*/  LOP3.LUT P6, RZ, R14, 0x1f, RZ, 0xc0, !PT ;  /* 0x0000001f0eff7812 */ /* 0x000fc600078cc0ff */
[----:B------:R-:W-:-:S05]  /*0450*/  VIADD R15, R15, 0xffffff80 ;  /* 0xffffff800f0f7836 */ /* 0x000fca0000000000 */
[----:B------:R-:W-:-:S05]  /*0460*/  SHF.R.U32.HI R15, RZ, 0x5, R15 ;  /* 0x00000005ff0f7819 */ /* 0x000fca000001160f */
[----:B------:R-:W-:-:S05]  /*0470*/  IMAD.U32 R22, R15, -0x4, RZ ;  /* 0xfffffffc0f167824 */ /* 0x000fca00078e00ff */
[C---:B------:R-:W-:Y:S02]  /*0480*/  ISETP.EQ.AND P3, PT, R22.reuse, -0x18, PT ;  /* 0xffffffe81600780c */ /* 0x040fe40003f62270 */
[C---:B------:R-:W-:Y:S02]  /*0490*/  ISETP.EQ.AND P4, PT, R22.reuse, -0x14, PT ;  /* 0xffffffec1600780c */ /* 0x040fe40003f82270 */
[C---:B------:R-:W-:Y:S02]  /*04a0*/  ISETP.EQ.AND P0, PT, R22.reuse, -0x10, PT ;  /* 0xfffffff01600780c */ /* 0x040fe40003f02270 */
[C---:B------:R-:W-:Y:S02]  /*04b0*/  ISETP.EQ.AND P1, PT, R22.reuse, -0xc, PT ;  /* 0xfffffff41600780c */ /* 0x040fe40003f22270 */
[C---:B------:R-:W-:Y:S02]  /*04c0*/  ISETP.EQ.AND P2, PT, R22.reuse, -0x8, PT ;  /* 0xfffffff81600780c */ /* 0x040fe40003f42270 */
[----:B------:R-:W-:-:S03]  /*04d0*/  ISETP.EQ.AND P5, PT, R22, 0x4, PT ;  /* 0x000000041600780c */ /* 0x000fc60003fa2270 */
[----:B------:R-:W-:Y:S02]  /*04e0*/  @P3 MOV R20, R10 ;  /* 0x0000000a00143202 */ /* 0x000fe40000000f00 */
[----:B------:R-:W-:Y:S01]  /*04f0*/  @P4 IMAD.MOV.U32 R15, RZ, RZ, R10 ;  /* 0x000000ffff0f4224 */ /* 0x000fe200078e000a */
[C---:B------:R-:W-:Y:S01]  /*0500*/  ISETP.EQ.AND P3, PT, R22.reuse, -0x4, PT ;  /* 0xfffffffc1600780c */ /* 0x040fe20003f62270 */
[--C-:B------:R-:W-:Y:S01]  /*0510*/  @P4 IMAD.MOV.U32 R20, RZ, RZ, R11.reuse ;  /* 0x000000ffff144224 */ /* 0x100fe200078e000b */
[----:B------:R-:W-:Y:S01]  /*0520*/  ISETP.EQ.AND P4, PT, R22, RZ, PT ;  /* 0x000000ff1600720c */ /* 0x000fe20003f82270 */
[----:B------:R-:W-:Y:S02]  /*0530*/  @P0 IMAD.MOV.U32 R15, RZ, RZ, R11 ;  /* 0x000000ffff0f0224 */ /* 0x000fe400078e000b */
[----:B------:R-:W-:Y:S02]  /*0540*/  @P1 IMAD.MOV.U32 R15, RZ, RZ, R12 ;  /* 0x000000ffff0f1224 */ /* 0x000fe400078e000c */
[----:B------:R-:W-:-:S02]  /*0550*/  @P2 IMAD.MOV.U32 R15, RZ, RZ, R13 ;  /* 0x000000ffff0f2224 */ /* 0x000fc400078e000d */
[----:B------:R-:W-:Y:S01]  /*0560*/  @P0 IMAD.MOV.U32 R20, RZ, RZ, R12 ;  /* 0x000000ffff140224 */ /* 0x000fe200078e000c */
[----:B------:R-:W-:Y:S01]  /*0570*/  @P1 MOV R20, R13 ;  /* 0x0000000d00141202 */ /* 0x000fe20000000f00 */
[--C-:B------:R-:W-:Y:S02]  /*0580*/  @P2 IMAD.MOV.U32 R20, RZ, RZ, R18.reuse ;  /* 0x000000ffff142224 */ /* 0x100fe400078e0012 */
[----:B------:R-:W-:Y:S02]  /*0590*/  @P3 IMAD.MOV.U32 R15, RZ, RZ, R18 ;  /* 0x000000ffff0f3224 */ /* 0x000fe400078e0012 */
[----:B------:R-:W-:Y:S02]  /*05a0*/  @P4 IMAD.MOV.U32 R15, RZ, RZ, R19 ;  /* 0x000000ffff0f4224 */ /* 0x000fe400078e0013 */
[----:B------:R-:W-:Y:S02]  /*05b0*/  @P5 IMAD.MOV.U32 R15, RZ, RZ, R21 ;  /* 0x000000ffff0f5224 */ /* 0x000fe400078e0015 */
[----:B------:R-:W-:Y:S01]  /*05c0*/  @P3 IMAD.MOV.U32 R20, RZ, RZ, R19 ;  /* 0x000000ffff143224 */ /* 0x000fe200078e0013 */
[----:B------:R-:W-:Y:S01]  /*05d0*/  @P4 MOV R20, R21 ;  /* 0x0000001500144202 */ /* 0x000fe20000000f00 */
[----:B------:R-:W-:Y:S01]  /*05e0*/  IMAD.MOV.U32 R16, RZ, RZ, R15 ;  /* 0x000000ffff107224 */ /* 0x000fe200078e000f */
[----:B------:R-:W-:Y:S06]  /*05f0*/  @!P6 BRA `(.L_x_33) ;  /* 0x00000000002ce947 */ /* 0x000fec0003800000 */
[----:B------:R-:W-:Y:S01]  /*0600*/  @P0 IMAD.MOV.U32 R17, RZ, RZ, R10 ;  /* 0x000000ffff110224 */ /* 0x000fe200078e000a */
[----:B------:R-:W-:Y:S01]  /*0610*/  ISETP.EQ.AND P0, PT, R22, 0x8, PT ;  /* 0x000000081600780c */ /* 0x000fe20003f02270 */
[----:B------:R-:W-:Y:S01]  /*0620*/  @P1 IMAD.MOV.U32 R17, RZ, RZ, R11 ;  /* 0x000000ffff111224 */ /* 0x000fe200078e000b */
[----:B------:R-:W-:Y:S01]  /*0630*/  LOP3.LUT R15, R14, 0x1f, RZ, 0xc0, !PT ;  /* 0x0000001f0e0f7812 */ /* 0x000fe200078ec0ff */
[----:B------:R-:W-:Y:S01]  /*0640*/  @P2 IMAD.MOV.U32 R17, RZ, RZ, R12 ;  /* 0x000000ffff112224 */ /* 0x000fe200078e000c */
[----:B------:R-:W-:Y:S01]  /*0650*/  @P3 MOV R17, R13 ;  /* 0x0000000d00113202 */ /* 0x000fe20000000f00 */
[----:B------:R-:W-:Y:S01]  /*0660*/  @P4 IMAD.MOV.U32 R17, RZ, RZ, R18 ;  /* 0x000000ffff114224 */ /* 0x000fe200078e0012 */
[----:B------:R-:W-:Y:S01]  /*0670*/  SHF.L.W.U32.HI R20, R16, R15, R20 ;  /* 0x0000000f10147219 */ /* 0x000fe20000010e14 */
[----:B------:R-:W-:-:S06]  /*0680*/  @P5 IMAD.MOV.U32 R17, RZ, RZ, R19 ;  /* 0x000000ffff115224 */ /* 0x000fcc00078e0013 */
[----:B------:R-:W-:-:S05]  /*0690*/  @P0 IMAD.MOV.U32 R17, RZ, RZ, R21 ;  /* 0x000000ffff110224 */ /* 0x000fca00078e0015 */
[----:B------:R-:W-:-:S07]  /*06a0*/  SHF.L.W.U32.HI R16, R17, R15, R16 ;  /* 0x0000000f11107219 */ /* 0x000fce0000010e10 */
.L_x_33:
[C-C-:B------:R-:W-:Y:S01]  /*06b0*/  SHF.L.W.U32.HI R21, R16.reuse, 0x2, R20.reuse ;  /* 0x0000000210157819 */ /* 0x140fe20000010e14 */
[----:B------:R-:W-:Y:S01]  /*06c0*/  IMAD.SHL.U32 R14, R16, 0x4, RZ ;  /* 0x00000004100e7824 */ /* 0x000fe200078e00ff */
[----:B------:R-:W-:Y:S01]  /*06d0*/  UMOV UR4, 0x54442d19 ;  /* 0x54442d1900047882 */ /* 0x000fe20000000000 */
[----:B------:R-:W-:Y:S01]  /*06e0*/  UMOV UR5, 0x3bf921fb ;  /* 0x3bf921fb00057882 */ /* 0x000fe20000000000 */
[----:B------:R-:W-:Y:S02]  /*06f0*/  SHF.R.S32.HI R15, RZ, 0x1f, R21 ;  /* 0x0000001fff0f7819 */ /* 0x000fe40000011415 */
[----:B------:R-:W-:Y:S02]  /*0700*/  SHF.R.U32.HI R20, RZ, 0x1e, R20 ;  /* 0x0000001eff147819 */ /* 0x000fe40000011614 */
[C---:B------:R-:W-:Y:S02]  /*0710*/  LOP3.LUT R14, R15.reuse, R14, RZ, 0x3c, !PT ;  /* 0x0000000e0f0e7212 */ /* 0x040fe400078e3cff */
[----:B------:R-:W-:-:S02]  /*0720*/  LOP3.LUT R15, R15, R21, RZ, 0x3c, !PT ;  /* 0x000000150f0f7212 */ /* 0x000fc400078e3cff */
[----:B------:R-:W-:Y:S02]  /*0730*/  ISETP.GE.AND P0, PT, R0, RZ, PT ;  /* 0x000000ff0000720c */ /* 0x000fe40003f06270 */
[C---:B------:R-:W-:Y:S02]  /*0740*/  LEA.HI R20, R21.reuse, R20, RZ, 0x1 ;  /* 0x0000001415147211 */ /* 0x040fe400078f08ff */
[----:B------:R-:W0:Y:S01]  /*0750*/  I2F.F64.S64 R14, R14 ;  /* 0x0000000e000e7312 */ /* 0x000e220000301c00 */
[----:B------:R-:W-:Y:S02]  /*0760*/  LOP3.LUT R22, R21, R0, RZ, 0x3c, !PT ;  /* 0x0000000015167212 */ /* 0x000fe400078e3cff */
[----:B------:R-:W-:Y:S02]  /*0770*/  IMAD.MOV R21, RZ, RZ, -R20 ;  /* 0x000000ffff157224 */ /* 0x000fe400078e0a14 */
[----:B------:R-:W-:-:S04]  /*0780*/  ISETP.GE.AND P1, PT, R22, RZ, PT ;  /* 0x000000ff1600720c */ /* 0x000fc80003f26270 */
[----:B------:R-:W-:Y:S01]  /*0790*/  @!P0 MOV R20, R21 ;  /* 0x0000001500148202 */ /* 0x000fe20000000f00 */
[----:B0-----:R-:W-:-:S10]  /*07a0*/  DMUL R16, R14, UR4 ;  /* 0x000000040e107c28 */ /* 0x001fd40008000000 */
[----:B------:R-:W0:Y:S02]  /*07b0*/  F2F.F32.F64 R16, R16 ;  /* 0x0000001000107310 */ /* 0x000e240000301000 */
[----:B0-----:R-:W-:-:S07]  /*07c0*/  FSEL R14, -R16, R16, !P1 ;  /* 0x00000010100e7208 */ /* 0x001fce0004800100 */
.L_x_31:
[----:B------:R-:W-:Y:S01]  /*07d0*/  LOP3.LUT R17, R20, 0x1, RZ, 0xc0, !PT ;  /* 0x0000000114117812 */ /* 0x000fe200078ec0ff */
[----:B------:R-:W-:Y:S02]  /*07e0*/  IMAD.MOV.U32 R16, RZ, RZ, 0x37cbac00 ;  /* 0x37cbac00ff107424 */ /* 0x000fe400078e00ff */
[----:B------:R-:W-:Y:S01]  /*07f0*/  FMUL R15, R14, R14 ;  /* 0x0000000e0e0f7220 */ /* 0x000fe20000400000 */
[----:B------:R-:W-:Y:S01]  /*0800*/  VIADD R22, R20, 0x1 ;  /* 0x0000000114167836 */ /* 0x000fe20000000000 */
[----:B------:R-:W-:Y:S01]  /*0810*/  ISETP.NE.U32.AND P0, PT, R17, 0x1, PT ;  /* 0x000000011100780c */ /* 0x000fe20003f05070 */
[----:B------:R-:W-:Y:S02]  /*0820*/  IMAD.MOV.U32 R17, RZ, RZ, 0x3c0885e4 ;  /* 0x3c0885e4ff117424 */ /* 0x000fe400078e00ff */
[----:B------:R-:W-:Y:S01]  /*0830*/  FFMA R16, R15, R16, -0.0013887860113754868507 ;  /* 0xbab607ed0f107423 */ /* 0x000fe20000000010 */
[----:B------:R-:W-:Y:S01]  /*0840*/  IMAD.MOV.U32 R21, RZ, RZ, 0x3e2aaaa8 ;  /* 0x3e2aaaa8ff157424 */ /* 0x000fe200078e00ff */
[----:B------:R-:W-:Y:S01]  /*0850*/  FSETP.GE.AND P2, PT, |R0|, 105615, PT ;  /* 0x47ce47800000780b */ /* 0x000fe20003f46200 */
[----:B------:R-:W-:Y:S01]  /*0860*/  IMAD.MOV.U32 R23, RZ, RZ, R9 ;  /* 0x000000ffff177224 */ /* 0x000fe200078e0009 */
[----:B------:R-:W-:-:S02]  /*0870*/  FSEL R20, R17, 0.041666727513074874878, !P0 ;  /* 0x3d2aaabb11147808 */ /* 0x000fc40004000000 */
[----:B------:R-:W-:Y:S02]  /*0880*/  FSEL R16, R16, -0.00019574658654164522886, P0 ;  /* 0xb94d415310107808 */ /* 0x000fe40000000000 */
[----:B------:R-:W-:Y:S02]  /*0890*/  LOP3.LUT P1, RZ, R22, 0x2, RZ, 0xc0, !PT ;  /* 0x0000000216ff7812 */ /* 0x000fe4000782c0ff */
[----:B------:R-:W-:Y:S01]  /*08a0*/  FSEL R14, R14, 1, !P0 ;  /* 0x3f8000000e0e7808 */ /* 0x000fe20004000000 */
[----:B------:R-:W-:Y:S01]  /*08b0*/  FFMA R16, R15, R16, R20 ;  /* 0x000000100f107223 */ /* 0x000fe20000000014 */
[----:B------:R-:W-:-:S03]  /*08c0*/  FSEL R21, -R21, -0.4999999701976776123, !P0 ;  /* 0xbeffffff15157808 */ /* 0x000fc60004000100 */
[C---:B------:R-:W-:Y:S02]  /*08d0*/  FFMA R17, R15.reuse, R14, RZ ;  /* 0x0000000e0f117223 */ /* 0x040fe400000000ff */
[----:B------:R-:W-:-:S04]  /*08e0*/  FFMA R16, R15, R16, R21 ;  /* 0x000000100f107223 */ /* 0x000fc80000000015 */
[----:B------:R-:W-:Y:S01]  /*08f0*/  FFMA R20, R17, R16, R14 ;  /* 0x0000001011147223 */ /* 0x000fe2000000000e */
[----:B------:R-:W-:-:S03]  /*0900*/  MOV R14, R5 ;  /* 0x00000005000e7202 */ /* 0x000fc60000000f00 */
[----:B------:R-:W-:Y:S01]  /*0910*/  @P1 FADD R20, RZ, -R20 ;  /* 0x80000014ff141221 */ /* 0x000fe20000000000 */
        /* <DEDUP_REMOVED lines=11> */
.L_x_35:
[----:B0-----:R-:W-:Y:S02]  /*09d0*/  IMAD.U32 R14, RZ, RZ, UR8 ;  /* 0x00000008ff0e7e24 */ /* 0x001fe4000f8e00ff */
[----:B------:R-:W-:-:S05]  /*09e0*/  IMAD.U32 R15, RZ, RZ, UR9 ;  /* 0x00000009ff0f7e24 */ /* 0x000fca000f8e00ff */
        /* <DEDUP_REMOVED lines=11> */
[----:B------:R-:W-:-:S04]  /*0aa0*/  IADD3 R16, P2, PT, R16, R23, RZ ;  /* 0x0000001710107210 */ /* 0x000fc80007f5e0ff */
[----:B------:R-:W-:Y:S01]  /*0ab0*/  IADD3.X R23, PT, PT, R17, R21, RZ, P2, !PT ;  /* 0x0000001511177210 */ /* 0x000fe200017fe4ff */
[--C-:B------:R-:W-:Y:S01]  /*0ac0*/  @P0 IMAD.MOV.U32 R10, RZ, RZ, R16.reuse ;  /* 0x000000ffff0a0224 */ /* 0x100fe200078e0010 */
[C---:B------:R-:W-:Y:S01]  /*0ad0*/  ISETP.EQ.AND P2, PT, R22.reuse, 0x8, PT ;  /* 0x000000081600780c */ /* 0x040fe20003f42270 */
[--C-:B------:R-:W-:Y:S02]  /*0ae0*/  @P1 IMAD.MOV.U32 R11, RZ, RZ, R16.reuse ;  /* 0x000000ffff0b1224 */ /* 0x100fe400078e0010 */
[----:B------:R-:W-:Y:S01]  /*0af0*/  @P5 MOV R19, R16 ;  /* 0x0000001000135202 */ /* 0x000fe20000000f00 */
[--C-:B------:R-:W-:Y:S02]  /*0b00*/  @P3 IMAD.MOV.U32 R13, RZ, RZ, R16.reuse ;  /* 0x000000ffff0d3224 */ /* 0x100fe400078e0010 */
[----:B------:R-:W-:Y:S02]  /*0b10*/  @P4 IMAD.MOV.U32 R18, RZ, RZ, R16 ;  /* 0x000000ffff124224 */ /* 0x000fe400078e0010 */
[----:B------:R-:W-:-:S05]  /*0b20*/  VIADD R22, R22, 0x4 ;  /* 0x0000000416167836 */ /* 0x000fca0000000000 */
        /* <DEDUP_REMOVED lines=14> */
[--C-:B------:R-:W-:Y:S01]  /*0c10*/  @P3 IMAD.MOV.U32 R21, RZ, RZ, R10.reuse ;  /* 0x000000ffff153224 */ /* 0x100fe200078e000a */
[C---:B------:R-:W-:Y:S01]  /*0c20*/  ISETP.EQ.AND P3, PT, R17.reuse, -0x4, PT ;  /* 0xfffffffc1100780c */ /* 0x040fe20003f62270 */
[----:B------:R-:W-:Y:S01]  /*0c30*/  @P4 IMAD.MOV.U32 R14, RZ, RZ, R10 ;  /* 0x000000ffff0e4224 */ /* 0x000fe200078e000a */
[----:B------:R-:W-:Y:S01]  /*0c40*/  @P4 MOV R21, R11 ;  /* 0x0000000b00154202 */ /* 0x000fe20000000f00 */
[----:B------:R-:W-:Y:S01]  /*0c50*/  @P0 IMAD.MOV.U32 R14, RZ, RZ, R11 ;  /* 0x000000ffff0e0224 */ /* 0x000fe200078e000b */
[----:B------:R-:W-:Y:S01]  /*0c60*/  ISETP.EQ.AND P4, PT, R17, RZ, PT ;  /* 0x000000ff1100720c */ /* 0x000fe20003f82270 */
[--C-:B------:R-:W-:Y:S02]  /*0c70*/  @P0 IMAD.MOV.U32 R21, RZ, RZ, R12.reuse ;  /* 0x000000ffff150224 */ /* 0x100fe400078e000c */
[----:B------:R-:W-:Y:S02]  /*0c80*/  @P1 IMAD.MOV.U32 R14, RZ, RZ, R12 ;  /* 0x000000ffff0e1224 */ /* 0x000fe400078e000c */
[--C-:B------:R-:W-:Y:S01]  /*0c90*/  @P1 IMAD.MOV.U32 R21, RZ, RZ, R13.reuse ;  /* 0x000000ffff151224 */ /* 0x100fe200078e000d */
[----:B------:R-:W-:Y:S01]  /*0ca0*/  @P2 MOV R21, R18 ;  /* 0x0000001200152202 */ /* 0x000fe20000000f00 */
[----:B------:R-:W-:-:S02]  /*0cb0*/  @P2 IMAD.MOV.U32 R14, RZ, RZ, R13 ;  /* 0x000000ffff0e2224 */ /* 0x000fc400078e000d */
[----:B------:R-:W-:Y:S02]  /*0cc0*/  @P3 IMAD.MOV.U32 R14, RZ, RZ, R18 ;  /* 0x000000ffff0e3224 */ /* 0x000fe400078e0012 */
[--C-:B------:R-:W-:Y:S02]  /*0cd0*/  @P3 IMAD.MOV.U32 R21, RZ, RZ, R19.reuse ;  /* 0x000000ffff153224 */ /* 0x100fe400078e0013 */
[----:B------:R-:W-:Y:S02]  /*0ce0*/  @P4 IMAD.MOV.U32 R14, RZ, RZ, R19 ;  /* 0x000000ffff0e4224 */ /* 0x000fe400078e0013 */
[--C-:B------:R-:W-:Y:S02]  /*0cf0*/  @P4 IMAD.MOV.U32 R21, RZ, RZ, R23.reuse ;  /* 0x000000ffff154224 */ /* 0x100fe400078e0017 */
[----:B------:R-:W-:Y:S01]  /*0d00*/  @P5 IMAD.MOV.U32 R14, RZ, RZ, R23 ;  /* 0x000000ffff0e5224 */ /* 0x000fe200078e0017 */
[----:B------:R-:W-:Y:S06]  /*0d10*/  @!P6 BRA `(.L_x_36) ;  /* 0x00000000002ce947 */ /* 0x000fec0003800000 */
[----:B------:R-:W-:Y:S01]  /*0d20*/  @P0 MOV R15, R10 ;  /* 0x0000000a000f0202 */ /* 0x000fe20000000f00 */
[----:B------:R-:W-:Y:S01]  /*0d30*/  @P1 IMAD.MOV.U32 R15, RZ, RZ, R11 ;  /* 0x000000ffff0f1224 */ /* 0x000fe200078e000b */
[----:B------:R-:W-:Y:S01]  /*0d40*/  ISETP.EQ.AND P0, PT, R17, 0x8, PT ;  /* 0x000000081100780c */ /* 0x000fe20003f02270 */
[----:B------:R-:W-:Y:S01]  /*0d50*/  @P2 IMAD.MOV.U32 R15, RZ, RZ, R12 ;  /* 0x000000ffff0f2224 */ /* 0x000fe200078e000c */
[----:B------:R-:W-:Y:S01]  /*0d60*/  LOP3.LUT R16, R16, 0x1f, RZ, 0xc0, !PT ;  /* 0x0000001f10107812 */ /* 0x000fe200078ec0ff */
[----:B------:R-:W-:Y:S02]  /*0d70*/  @P3 IMAD.MOV.U32 R15, RZ, RZ, R13 ;  /* 0x000000ffff0f3224 */ /* 0x000fe400078e000d */
[----:B------:R-:W-:Y:S01]  /*0d80*/  @P4 IMAD.MOV.U32 R15, RZ, RZ, R18 ;  /* 0x000000ffff0f4224 */ /* 0x000fe200078e0012 */
[----:B------:R-:W-:Y:S01]  /*0d90*/  SHF.L.W.U32.HI R21, R14, R16, R21 ;  /* 0x000000100e157219 */ /* 0x000fe20000010e15 */
[----:B------:R-:W-:-:S06]  /*0da0*/  @P5 IMAD.MOV.U32 R15, RZ, RZ, R19 ;  /* 0x000000ffff0f5224 */ /* 0x000fcc00078e0013 */
[----:B------:R-:W-:-:S04]  /*0db0*/  @P0 MOV R15, R23 ;  /* 0x00000017000f0202 */ /* 0x000fc80000000f00 */
[----:B------:R-:W-:-:S07]  /*0dc0*/  SHF.L.W.U32.HI R14, R15, R16, R14 ;  /* 0x000000100f0e7219 */ /* 0x000fce0000010e0e */
.L_x_36:
[C---:B------:R-:W-:Y:S01]  /*0dd0*/  SHF.L.W.U32.HI R23, R14.reuse, 0x2, R21 ;  /* 0x000000020e177819 */ /* 0x040fe20000010e15 */
[----:B------:R-:W-:Y:S01]  /*0de0*/  IMAD.SHL.U32 R14, R14, 0x4, RZ ;  /* 0x000000040e0e7824 */ /* 0x000fe200078e00ff */
[----:B------:R-:W-:Y:S01]  /*0df0*/  UMOV UR4, 0x54442d19 ;  /* 0x54442d1900047882 */ /* 0x000fe20000000000 */
[----:B------:R-:W-:Y:S01]  /*0e00*/  UMOV UR5, 0x3bf921fb ;  /* 0x3bf921fb00057882 */ /* 0x000fe20000000000 */
[----:B------:R-:W-:Y:S02]  /*0e10*/  SHF.R.S32.HI R15, RZ, 0x1f, R23 ;  /* 0x0000001fff0f7819 */ /* 0x000fe40000011417 */
[----:B------:R-:W-:Y:S02]  /*0e20*/  ISETP.GE.AND P1, PT, R0, RZ, PT ;  /* 0x000000ff0000720c */ /* 0x000fe40003f26270 */
[C---:B------:R-:W-:Y:S02]  /*0e30*/  LOP3.LUT R14, R15.reuse, R14, RZ, 0x3c, !PT ;  /* 0x0000000e0f0e7212 */ /* 0x040fe400078e3cff */
[----:B------:R-:W-:-:S02]  /*0e40*/  LOP3.LUT R15, R15, R23, RZ, 0x3c, !PT ;  /* 0x000000170f0f7212 */ /* 0x000fc400078e3cff */
[----:B------:R-:W-:Y:S02]  /*0e50*/  SHF.R.U32.HI R22, RZ, 0x1e, R21 ;  /* 0x0000001eff167819 */ /* 0x000fe40000011615 */
[C---:B------:R-:W-:Y:S02]  /*0e60*/  LOP3.LUT R21, R23.reuse, R0, RZ, 0x3c, !PT ;  /* 0x0000000017157212 */ /* 0x040fe400078e3cff */
[----:B------:R-:W0:Y:S01]  /*0e70*/  I2F.F64.S64 R14, R14 ;  /* 0x0000000e000e7312 */ /* 0x000e220000301c00 */
[----:B------:R-:W-:Y:S02]  /*0e80*/  LEA.HI R23, R23, R22, RZ, 0x1 ;  /* 0x0000001617177211 */ /* 0x000fe400078f08ff */
[----:B------:R-:W-:-:S03]  /*0e90*/  ISETP.GE.AND P0, PT, R21, RZ, PT ;  /* 0x000000ff1500720c */ /* 0x000fc60003f06270 */
[----:B------:R-:W-:-:S04]  /*0ea0*/  IMAD.MOV R21, RZ, RZ, -R23 ;  /* 0x000000ffff157224 */ /* 0x000fc800078e0a17 */
[----:B------:R-:W-:Y:S01]  /*0eb0*/  @!P1 IMAD.MOV.U32 R23, RZ, RZ, R21 ;  /* 0x000000ffff179224 */ /* 0x000fe200078e0015 */
[----:B0-----:R-:W-:-:S10]  /*0ec0*/  DMUL R16, R14, UR4 ;  /* 0x000000040e107c28 */ /* 0x001fd40008000000 */
[----:B------:R-:W0:Y:S02]  /*0ed0*/  F2F.F32.F64 R16, R16 ;  /* 0x0000001000107310 */ /* 0x000e240000301000 */
[----:B0-----:R-:W-:-:S07]  /*0ee0*/  FSEL R14, -R16, R16, !P0 ;  /* 0x00000010100e7208 */ /* 0x001fce0004000100 */
.L_x_34:
[----:B------:R-:W-:Y:S02]  /*0ef0*/  IMAD.MOV.U32 R16, RZ, RZ, 0x37cbac00 ;  /* 0x37cbac00ff107424 */ /* 0x000fe400078e00ff */
[----:B------:R-:W-:Y:S01]  /*0f00*/  FMUL R15, R14, R14 ;  /* 0x0000000e0e0f7220 */ /* 0x000fe20000400000 */
[----:B------:R-:W-:Y:S01]  /*0f10*/  LOP3.LUT R17, R23, 0x1, RZ, 0xc0, !PT ;  /* 0x0000000117117812 */ /* 0x000fe200078ec0ff */
[----:B------:R-:W-:Y:S01]  /*0f20*/  IMAD.MOV.U32 R22, RZ, RZ, 0x3d2aaabb ;  /* 0x3d2aaabbff167424 */ /* 0x000fe200078e00ff */
[----:B------:R-:W-:Y:S01]  /*0f30*/  MOV R21, 0x3effffff ;  /* 0x3effffff00157802 */ /* 0x000fe20000000f00 */
[----:B------:R-:W-:Y:S01]  /*0f40*/  FFMA R16, R15, R16, -0.0013887860113754868507 ;  /* 0xbab607ed0f107423 */ /* 0x000fe20000000010 */
[----:B------:R-:W-:Y:S02]  /*0f50*/  ISETP.NE.U32.AND P0, PT, R17, 0x1, PT ;  /* 0x000000011100780c */ /* 0x000fe40003f05070 */
[----:B------:R-:W-:Y:S01]  /*0f60*/  LOP3.LUT P1, RZ, R23, 0x2, RZ, 0xc0, !PT ;  /* 0x0000000217ff7812 */ /* 0x000fe2000782c0ff */
[----:B------:R-:W-:Y:S01]  /*0f70*/  IMAD.MOV.U32 R23, RZ, RZ, R9 ;  /* 0x000000ffff177224 */ /* 0x000fe200078e0009 */
[----:B------:R-:W-:-:S02]  /*0f80*/  FSEL R16, R16, -0.00019574658654164522886, !P0 ;  /* 0xb94d415310107808 */ /* 0x000fc40004000000 */
[----:B------:R-:W-:Y:S02]  /*0f90*/  FSEL R22, R22, 0.0083327032625675201416, !P0 ;  /* 0x3c0885e416167808 */ /* 0x000fe40004000000 */
[----:B------:R-:W-:Y:S02]  /*0fa0*/  FSEL R14, R14, 1, P0 ;  /* 0x3f8000000e0e7808 */ /* 0x000fe40000000000 */
[----:B------:R-:W-:Y:S01]  /*0fb0*/  FSEL R21, -R21, -0.16666662693023681641, !P0 ;  /* 0xbe2aaaa815157808 */ /* 0x000fe20004000100 */
[C---:B------:R-:W-:Y:S01]  /*0fc0*/  FFMA R16, R15.reuse, R16, R22 ;  /* 0x000000100f107223 */ /* 0x040fe20000000016 */
[----:B------:R-:W-:Y:S01]  /*0fd0*/  FSETP.GE.AND P2, PT, |R0|, 105615, PT ;  /* 0x47ce47800000780b */ /* 0x000fe20003f46200 */
[C---:B------:R-:W-:Y:S02]  /*0fe0*/  FFMA R17, R15.reuse, R14, RZ ;  /* 0x0000000e0f117223 */ /* 0x040fe400000000ff */
[----:B------:R-:W-:-:S04]  /*0ff0*/  FFMA R16, R15, R16, R21 ;  /* 0x000000100f107223 */ /* 0x000fc80000000015 */
[----:B------:R-:W-:Y:S01]  /*1000*/  FFMA R17, R17, R16, R14 ;  /* 0x0000001011117223 */ /* 0x000fe2000000000e */
[----:B------:R-:W-:-:S03]  /*1010*/  I2FP.F32.U32 R14, R6 ;  /* 0x00000006000e7245 */ /* 0x000fc60000201000 */
[----:B------:R-:W-:Y:S02]  /*1020*/  @P1 FADD R17, RZ, -R17 ;  /* 0x80000011ff111221 */ /* 0x000fe40000000000 */
[----:B------:R-:W-:Y:S01]  /*1030*/  FFMA R16, R7, -0.5, R14 ;  /* 0xbf00000007107823 */ /* 0x000fe2000000000e */
[----:B------:R-:W-:Y:S02]  /*1040*/  IMAD.MOV.U32 R14, RZ, RZ, R5 ;  /* 0x000000ffff0e7224 */ /* 0x000fe400078e0005 */
[----:B------:R-:W-:-:S04]  /*1050*/  FMUL R17, R8, R17 ;  /* 0x0000001108117220 */ /* 0x000fc80000400000 */
[----:B------:R-:W-:Y:S01]  /*1060*/  FFMA R20, R16, R20, -R17 ;  /* 0x0000001410147223 */ /* 0x000fe20000000811 */
        /* <DEDUP_REMOVED lines=11> */
.L_x_38:
[----:B0-----:R-:W-:Y:S01]  /*1120*/  MOV R14, UR8 ;  /* 0x00000008000e7c02 */ /* 0x001fe20008000f00 */
        /* <DEDUP_REMOVED lines=40> */
[----:B------:R-:W-:Y:S01]  /*13b0*/  @P0 IMAD.MOV.U32 R14, RZ, RZ, R11 ;  /* 0x000000ffff0e0224 */ /* 0x000fe200078e000b */
[----:B------:R-:W-:Y:S01]  /*13c0*/  @P1 MOV R14, R12 ;  /* 0x0000000c000e1202 */ /* 0x000fe20000000f00 */
[----:B------:R-:W-:Y:S02]  /*13d0*/  @P0 IMAD.MOV.U32 R21, RZ, RZ, R12 ;  /* 0x000000ffff150224 */ /* 0x000fe400078e000c */
[----:B------:R-:W-:-:S02]  /*13e0*/  @P1 IMAD.MOV.U32 R21, RZ, RZ, R13 ;  /* 0x000000ffff151224 */ /* 0x000fc400078e000d */
[----:B------:R-:W-:Y:S02]  /*13f0*/  @P2 IMAD.MOV.U32 R14, RZ, RZ, R13 ;  /* 0x000000ffff0e2224 */ /* 0x000fe400078e000d */
[--C-:B------:R-:W-:Y:S02]  /*1400*/  @P2 IMAD.MOV.U32 R21, RZ, RZ, R18.reuse ;  /* 0x000000ffff152224 */ /* 0x100fe400078e0012 */
[----:B------:R-:W-:Y:S01]  /*1410*/  @P3 IMAD.MOV.U32 R14, RZ, RZ, R18 ;  /* 0x000000ffff0e3224 */ /* 0x000fe200078e0012 */
[----:B------:R-:W-:Y:S01]  /*1420*/  @P3 MOV R21, R19 ;  /* 0x0000001300153202 */ /* 0x000fe20000000f00 */
[----:B------:R-:W-:Y:S02]  /*1430*/  @P4 IMAD.MOV.U32 R14, RZ, RZ, R19 ;  /* 0x000000ffff0e4224 */ /* 0x000fe400078e0013 */
[--C-:B------:R-:W-:Y:S02]  /*1440*/  @P4 IMAD.MOV.U32 R21, RZ, RZ, R23.reuse ;  /* 0x000000ffff154224 */ /* 0x100fe400078e0017 */
[----:B------:R-:W-:Y:S01]  /*1450*/  @P5 IMAD.MOV.U32 R14, RZ, RZ, R23 ;  /* 0x000000ffff0e5224 */ /* 0x000fe200078e0017 */
[----:B------:R-:W-:Y:S06]  /*1460*/  @!P6 BRA `(.L_x_39) ;  /* 0x00000000002ce947 */ /* 0x000fec0003800000 */
[----:B------:R-:W-:Y:S01]  /*1470*/  @P0 IMAD.MOV.U32 R15, RZ, RZ, R10 ;  /* 0x000000ffff0f0224 */ /* 0x000fe200078e000a */
[----:B------:R-:W-:Y:S02]  /*1480*/  ISETP.EQ.AND P0, PT, R17, 0x8, PT ;  /* 0x000000081100780c */ /* 0x000fe40003f02270 */
[----:B------:R-:W-:Y:S01]  /*1490*/  @P1 MOV R15, R11 ;  /* 0x0000000b000f1202 */ /* 0x000fe20000000f00 */
[----:B------:R-:W-:Y:S01]  /*14a0*/  @P2 IMAD.MOV.U32 R15, RZ, RZ, R12 ;  /* 0x000000ffff0f2224 */ /* 0x000fe200078e000c */
[----:B------:R-:W-:Y:S01]  /*14b0*/  LOP3.LUT R16, R16, 0x1f, RZ, 0xc0, !PT ;  /* 0x0000001f10107812 */ /* 0x000fe200078ec0ff */
[----:B------:R-:W-:Y:S02]  /*14c0*/  @P3 IMAD.MOV.U32 R15, RZ, RZ, R13 ;  /* 0x000000ffff0f3224 */ /* 0x000fe400078e000d */
[----:B------:R-:W-:Y:S01]  /*14d0*/  @P4 IMAD.MOV.U32 R15, RZ, RZ, R18 ;  /* 0x000000ffff0f4224 */ /* 0x000fe200078e0012 */
[----:B------:R-:W-:Y:S01]  /*14e0*/  SHF.L.W.U32.HI R21, R14, R16, R21 ;  /* 0x000000100e157219 */ /* 0x000fe20000010e15 */
[----:B------:R-:W-:-:S04]  /*14f0*/  @P5 IMAD.MOV.U32 R15, RZ, RZ, R19 ;  /* 0x000000ffff0f5224 */ /* 0x000fc800078e0013 */
[----:B------:R-:W-:-:S04]  /*1500*/  @P0 MOV R15, R23 ;  /* 0x00000017000f0202 */ /* 0x000fc80000000f00 */
[----:B------:R-:W-:-:S07]  /*1510*/  SHF.L.W.U32.HI R14, R15, R16, R14 ;  /* 0x000000100f0e7219 */ /* 0x000fce0000010e0e */
.L_x_39:
        /* <DEDUP_REMOVED lines=18> */
.L_x_37:
[----:B------:R-:W-:Y:S02]  /*1640*/  IMAD.MOV.U32 R16, RZ, RZ, 0x37cbac00 ;  /* 0x37cbac00ff107424 */ /* 0x000fe400078e00ff */
[----:B------:R-:W-:Y:S01]  /*1650*/  FMUL R15, R14, R14 ;  /* 0x0000000e0e0f7220 */ /* 0x000fe20000400000 */
[C---:B------:R-:W-:Y:S01]  /*1660*/  LOP3.LUT R21, R23.reuse, 0x1, RZ, 0xc0, !PT ;  /* 0x0000000117157812 */ /* 0x040fe200078ec0ff */
[----:B------:R-:W-:Y:S01]  /*1670*/  VIADD R23, R23, 0x1 ;  /* 0x0000000117177836 */ /* 0x000fe20000000000 */
[----:B------:R-:W-:Y:S01]  /*1680*/  MOV R24, 0x3c0885e4 ;  /* 0x3c0885e400187802 */ /* 0x000fe20000000f00 */
[----:B------:R-:W-:Y:S01]  /*1690*/  FFMA R17, R15, R16, -0.0013887860113754868507 ;  /* 0xbab607ed0f117423 */ /* 0x000fe20000000010 */
[----:B------:R-:W-:Y:S01]  /*16a0*/  ISETP.NE.U32.AND P0, PT, R21, 0x1, PT ;  /* 0x000000011500780c */ /* 0x000fe20003f05070 */
[----:B------:R-:W-:Y:S01]  /*16b0*/  IMAD.MOV.U32 R21, RZ, RZ, 0x3e2aaaa8 ;  /* 0x3e2aaaa8ff157424 */ /* 0x000fe200078e00ff */
[----:B------:R-:W-:Y:S02]  /*16c0*/  LOP3.LUT P1, RZ, R23, 0x2, RZ, 0xc0, !PT ;  /* 0x0000000217ff7812 */ /* 0x000fe4000782c0ff */
[----:B------:R-:W-:-:S02]  /*16d0*/  FSEL R22, R17, -0.00019574658654164522886, P0 ;  /* 0xb94d415311167808 */ /* 0x000fc40000000000 */
[----:B------:R-:W-:Y:S02]  /*16e0*/  FSEL R24, R24, 0.041666727513074874878, !P0 ;  /* 0x3d2aaabb18187808 */ /* 0x000fe40004000000 */
[----:B------:R-:W-:Y:S02]  /*16f0*/  FSEL R14, R14, 1, !P0 ;  /* 0x3f8000000e0e7808 */ /* 0x000fe40004000000 */
[----:B------:R-:W-:Y:S01]  /*1700*/  FSEL R21, -R21, -0.4999999701976776123, !P0 ;  /* 0xbeffffff15157808 */ /* 0x000fe20004000100 */
[C---:B------:R-:W-:Y:S01]  /*1710*/  FFMA R22, R15.reuse, R22, R24 ;  /* 0x000000160f167223 */ /* 0x040fe20000000018 */
[----:B------:R-:W-:Y:S01]  /*1720*/  FSETP.GE.AND P2, PT, |R0|, 105615, PT ;  /* 0x47ce47800000780b */ /* 0x000fe20003f46200 */
[C---:B------:R-:W-:Y:S02]  /*1730*/  FFMA R17, R15.reuse, R14, RZ ;  /* 0x0000000e0f117223 */ /* 0x040fe400000000ff */
[----:B------:R-:W-:-:S04]  /*1740*/  FFMA R21, R15, R22, R21 ;  /* 0x000000160f157223 */ /* 0x000fc80000000015 */
[----:B------:R-:W-:-:S04]  /*1750*/  FFMA R17, R17, R21, R14 ;  /* 0x0000001511117223 */ /* 0x000fc8000000000e */
[----:B------:R-:W-:-:S04]  /*1760*/  @P1 FADD R17, RZ, -R17 ;  /* 0x80000011ff111221 */ /* 0x000fc80000000000 */
[----:B------:R-:W-:Y:S01]  /*1770*/  FMUL R17, R8, R17 ;  /* 0x0000001108117220 */ /* 0x000fe20000400000 */
[----:B------:R-:W-:Y:S06]  /*1780*/  @!P2 BRA `(.L_x_40) ;  /* 0x00000004006ca947 */ /* 0x000fec0003800000 */
[----:B------:R-:W-:-:S13]  /*1790*/  FSETP.NEU.AND P0, PT, |R0|, +INF , PT ;  /* 0x7f8000000000780b */ /* 0x000fda0003f0d200 */
[----:B------:R-:W-:Y:S01]  /*17a0*/  @!P0 FMUL R5, RZ, R0 ;  /* 0x00000000ff058220 */ /* 0x000fe20000400000 */
[----:B------:R-:W-:Y:S01]  /*17b0*/  @!P0 IMAD.MOV.U32 R9, RZ, RZ, RZ ;  /* 0x000000ffff098224 */ /* 0x000fe200078e00ff */
[----:B------:R-:W-:Y:S06]  /*17c0*/  @!P0 BRA `(.L_x_40) ;  /* 0x00000004005c8947 */ /* 0x000fec0003800000 */
[----:B------:R-:W-:Y:S01]  /*17d0*/  IMAD.SHL.U32 R5, R0, 0x100, RZ ;  /* 0x0000010000057824 */ /* 0x000fe200078e00ff */
[----:B------:R-:W-:Y:S02]  /*17e0*/  MOV R21, RZ ;  /* 0x000000ff00157202 */ /* 0x000fe40000000f00 */
[----:B------:R-:W-:Y:S01]  /*17f0*/  CS2R R22, SRZ ;  /* 0x0000000000167805 */ /* 0x000fe2000001ff00 */
[----:B------:R-:W0:Y:S01]  /*1800*/  LDCU.64 UR8, c[0x4][0x10] ;  /* 0x01000200ff0877ac */ /* 0x000e220008000a00 */
[----:B------:R-:W-:Y:S01]  /*1810*/  LOP3.LUT R25, R5, 0x80000000, RZ, 0xfc, !PT ;  /* 0x8000000005197812 */ /* 0x000fe200078efcff */
[----:B------:R-:W-:-:S06]  /*1820*/  UMOV UR4, URZ ;  /* 0x000000ff00047c82 */ /* 0x000fcc0008000000 */
.L_x_41:
        /* <DEDUP_REMOVED lines=11> */
[----:B------:R-:W-:-:S02]  /*18e0*/  ISETP.EQ.AND P4, PT, R22, 0x10, PT ;  /* 0x000000101600780c */ /* 0x000fc40003f82270 */
[C---:B------:R-:W-:Y:S02]  /*18f0*/  ISETP.EQ.AND P5, PT, R22.reuse, 0x14, PT ;  /* 0x000000141600780c */ /* 0x040fe40003fa2270 */
[----:B------:R-:W-:Y:S01]  /*1900*/  IADD3 R22, PT, PT, R22, 0x4, RZ ;  /* 0x0000000416167810 */ /* 0x000fe20007ffe0ff */
[----:B--2---:R-:W-:-:S03]  /*1910*/  IMAD.WIDE.U32 R14, R8, R25, RZ ;  /* 0x00000019080e7225 */ /* 0x004fc600078e00ff */
[----:B------:R-:W-:-:S04]  /*1920*/  IADD3 R5, P6, PT, R14, R21, RZ ;  /* 0x000000150e057210 */ /* 0x000fc80007fde0ff */
[----:B------:R-:W-:Y:S01]  /*1930*/  @P1 MOV R11, R5 ;  /* 0x00000005000b1202 */ /* 0x000fe20000000f00 */
[----:B------:R-:W-:Y:S02]  /*1940*/  IMAD.X R21, R15, 0x1, R23, P6 ;  /* 0x000000010f157824 */ /* 0x000fe400030e0617 */
[--C-:B------:R-:W-:Y:S02]  /*1950*/  @P0 IMAD.MOV.U32 R10, RZ, RZ, R5.reuse ;  /* 0x000000ffff0a0224 */ /* 0x100fe400078e0005 */
[--C-:B------:R-:W-:Y:S02]  /*1960*/  @P2 IMAD.MOV.U32 R12, RZ, RZ, R5.reuse ;  /* 0x000000ffff0c2224 */ /* 0x100fe400078e0005 */
[--C-:B------:R-:W-:Y:S02]  /*1970*/  @P3 IMAD.MOV.U32 R13, RZ, RZ, R5.reuse ;  /* 0x000000ffff0d3224 */ /* 0x100fe400078e0005 */
[--C-:B------:R-:W-:Y:S02]  /*1980*/  @P4 IMAD.MOV.U32 R18, RZ, RZ, R5.reuse ;  /* 0x000000ffff124224 */ /* 0x100fe400078e0005 */
        /* <DEDUP_REMOVED lines=13> */
[----:B------:R-:W-:-:S03]  /*1a60*/  ISETP.EQ.AND P5, PT, R14, RZ, PT ;  /* 0x000000ff0e00720c */ /* 0x000fc60003fa2270 */
[--C-:B------:R-:W-:Y:S01]  /*1a70*/  @P3 IMAD.MOV.U32 R5, RZ, RZ, R10.reuse ;  /* 0x000000ffff053224 */ /* 0x100fe200078e000a */
[C---:B------:R-:W-:Y:S01]  /*1a80*/  ISETP.EQ.AND P3, PT, R14.reuse, -0x4, PT ;  /* 0xfffffffc0e00780c */ /* 0x040fe20003f62270 */
[----:B------:R-:W-:Y:S01]  /*1a90*/  @P4 IMAD.MOV.U32 R8, RZ, RZ, R10 ;  /* 0x000000ffff084224 */ /* 0x000fe200078e000a */
[----:B------:R-:W-:Y:S01]  /*1aa0*/  @P4 MOV R5, R11 ;  /* 0x0000000b00054202 */ /* 0x000fe20000000f00 */
[----:B------:R-:W-:Y:S01]  /*1ab0*/  @P2 IMAD.MOV.U32 R8, RZ, RZ, R11 ;  /* 0x000000ffff082224 */ /* 0x000fe200078e000b */
[----:B------:R-:W-:Y:S01]  /*1ac0*/  ISETP.EQ.AND P4, PT, R14, 0x4, PT ;  /* 0x000000040e00780c */ /* 0x000fe20003f82270 */
[--C-:B------:R-:W-:Y:S02]  /*1ad0*/  @P2 IMAD.MOV.U32 R5, RZ, RZ, R12.reuse ;  /* 0x000000ffff052224 */ /* 0x100fe400078e000c */
[----:B------:R-:W-:Y:S01]  /*1ae0*/  @P1 IMAD.MOV.U32 R8, RZ, RZ, R12 ;  /* 0x000000ffff081224 */ /* 0x000fe200078e000c */
[----:B------:R-:W-:Y:S01]  /*1af0*/  @P0 MOV R8, R13 ;  /* 0x0000000d00080202 */ /* 0x000fe20000000f00 */
[----:B------:R-:W-:-:S02]  /*1b00*/  @P1 IMAD.MOV.U32 R5, RZ, RZ, R13 ;  /* 0x000000ffff051224 */ /* 0x000fc400078e000d */
[--C-:B------:R-:W-:Y:S02]  /*1b10*/  @P0 IMAD.MOV.U32 R5, RZ, RZ, R18.reuse ;  /* 0x000000ffff050224 */ /* 0x100fe400078e0012 */
[----:B------:R-:W-:Y:S02]  /*1b20*/  @P3 IMAD.MOV.U32 R8, RZ, RZ, R18 ;  /* 0x000000ffff083224 */ /* 0x000fe400078e0012 */
[--C-:B------:R-:W-:Y:S01]  /*1b30*/  @P3 IMAD.MOV.U32 R5, RZ, RZ, R19.reuse ;  /* 0x000000ffff053224 */ /* 0x100fe200078e0013 */
[----:B------:R-:W-:Y:S01]  /*1b40*/  @P5 MOV R5, R21 ;  /* 0x0000001500055202 */ /* 0x000fe20000000f00 */
[----:B------:R-:W-:Y:S02]  /*1b50*/  @P5 IMAD.MOV.U32 R8, RZ, RZ, R19 ;  /* 0x000000ffff085224 */ /* 0x000fe400078e0013 */
[----:B------:R-:W-:Y:S01]  /*1b60*/  @P4 IMAD.MOV.U32 R8, RZ, RZ, R21 ;  /* 0x000000ffff084224 */ /* 0x000fe200078e0015 */
[----:B------:R-:W-:Y:S06]  /*1b70*/  @!P6 BRA `(.L_x_42) ;  /* 0x000000000028e947 */ /* 0x000fec0003800000 */
[----:B------:R-:W-:Y:S01]  /*1b80*/  @P1 IMAD.MOV.U32 R10, RZ, RZ, R11 ;  /* 0x000000ffff0a1224 */ /* 0x000fe200078e000b */
[----:B------:R-:W-:Y:S01]  /*1b90*/  LOP3.LUT R9, R9, 0x1f, RZ, 0xc0, !PT ;  /* 0x0000001f09097812 */ /* 0x000fe200078ec0ff */
[----:B------:R-:W-:Y:S01]  /*1ba0*/  @P0 IMAD.MOV.U32 R10, RZ, RZ, R12 ;  /* 0x000000ffff0a0224 */ /* 0x000fe200078e000c */
[----:B------:R-:W-:Y:S01]  /*1bb0*/  ISETP.EQ.AND P0, PT, R14, 0x8, PT ;  /* 0x000000080e00780c */ /* 0x000fe20003f02270 */
[----:B------:R-:W-:Y:S01]  /*1bc0*/  @P3 IMAD.MOV.U32 R10, RZ, RZ, R13 ;  /* 0x000000ffff0a3224 */ /* 0x000fe200078e000d */
[----:B------:R-:W-:Y:S01]  /*1bd0*/  @P5 MOV R10, R18 ;  /* 0x00000012000a5202 */ /* 0x000fe20000000f00 */
[----:B------:R-:W-:Y:S01]  /*1be0*/  @P4 IMAD.MOV.U32 R10, RZ, RZ, R19 ;  /* 0x000000ffff0a4224 */ /* 0x000fe200078e0013 */
[----:B------:R-:W-:-:S09]  /*1bf0*/  SHF.L.W.U32.HI R5, R8, R9, R5 ;  /* 0x0000000908057219 */ /* 0x000fd20000010e05 */
[----:B------:R-:W-:-:S05]  /*1c00*/  @P0 IMAD.MOV.U32 R10, RZ, RZ, R21 ;  /* 0x000000ffff0a0224 */ /* 0x000fca00078e0015 */
[----:B------:R-:W-:-:S07]  /*1c10*/  SHF.L.W.U32.HI R8, R10, R9, R8 ;  /* 0x000000090a087219 */ /* 0x000fce0000010e08 */
.L_x_42:
        /* <DEDUP_REMOVED lines=9> */
[----:B------:R-:W0:Y:S01]  /*1cb0*/  I2F.F64.S64 R8, R12 ;  /* 0x0000000c00087312 */ /* 0x000e220000301c00 */
[----:B------:R-:W-:-:S04]  /*1cc0*/  LOP3.LUT R0, R14, R0, RZ, 0x3c, !PT ;  /* 0x000000000e007212 */ /* 0x000fc800078e3cff */
[----:B------:R-:W-:Y:S01]  /*1cd0*/  ISETP.GE.AND P0, PT, R0, RZ, PT ;  /* 0x000000ff0000720c */ /* 0x000fe20003f06270 */
[----:B0-----:R-:W-:Y:S01]  /*1ce0*/  DMUL R10, R8, UR4 ;  /* 0x00000004080a7c28 */ /* 0x001fe20008000000 */
[----:B------:R-:W-:-:S05]  /*1cf0*/  LEA.HI R9, R14, R5, RZ, 0x1 ;  /* 0x000000050e097211 */ /* 0x000fca00078f08ff */
[----:B------:R-:W-:-:S04]  /*1d00*/  IMAD.MOV R0, RZ, RZ, -R9 ;  /* 0x000000ffff007224 */ /* 0x000fc800078e0a09 */
[----:B------:R-:W0:Y:S01]  /*1d10*/  F2F.F32.F64 R10, R10 ;  /* 0x0000000a000a7310 */ /* 0x000e220000301000 */
[----:B------:R-:W-:Y:S02]  /*1d20*/  @!P1 MOV R9, R0 ;  /* 0x0000000000099202 */ /* 0x000fe40000000f00 */
[----:B0-----:R-:W-:-:S07]  /*1d30*/  FSEL R5, -R10, R10, !P0 ;  /* 0x0000000a0a057208 */ /* 0x001fce0004000100 */
.L_x_40:
[----:B------:R-:W0:Y:S01]  /*1d40*/  MUFU.RCP R10, R7 ;  /* 0x00000007000a7308 */ /* 0x000e220000001000 */
[----:B------:R-:W-:Y:S01]  /*1d50*/  LOP3.LUT R8, R9, 0x1, RZ, 0xc0, !PT ;  /* 0x0000000109087812 */ /* 0x000fe200078ec0ff */
[----:B------:R-:W-:Y:S01]  /*1d60*/  FMUL R0, R5, R5 ;  /* 0x0000000505007220 */ /* 0x000fe20000400000 */
[----:B------:R-:W-:Y:S01]  /*1d70*/  IMAD.MOV.U32 R13, RZ, RZ, 0x3d2aaabb ;  /* 0x3d2aaabbff0d7424 */ /* 0x000fe200078e00ff */
[----:B------:R-:W-:Y:S01]  /*1d80*/  LOP3.LUT P1, RZ, R9, 0x2, RZ, 0xc0, !PT ;  /* 0x0000000209ff7812 */ /* 0x000fe2000782c0ff */
[----:B------:R-:W-:Y:S01]  /*1d90*/  IMAD.MOV.U32 R9, RZ, RZ, 0x3effffff ;  /* 0x3effffffff097424 */ /* 0x000fe200078e00ff */
[----:B------:R-:W-:Y:S01]  /*1da0*/  ISETP.NE.U32.AND P0, PT, R8, 0x1, PT ;  /* 0x000000010800780c */ /* 0x000fe20003f05070 */
[----:B------:R-:W-:Y:S01]  /*1db0*/  FFMA R16, R0, R16, -0.0013887860113754868507 ;  /* 0xbab607ed00107423 */ /* 0x000fe20000000010 */
[----:B------:R-:W1:Y:S01]  /*1dc0*/  LDCU UR4, c[0x0][0x390] ;  /* 0x00007200ff0477ac */ /* 0x000e620008000800 */
[----:B------:R-:W-:Y:S01]  /*1dd0*/  BSSY.RECONVERGENT B0, `(.L_x_43) ;  /* 0x0000019000007945 */ /* 0x000fe20003800200 */
[----:B------:R-:W-:-:S02]  /*1de0*/  FSEL R13, R13, 0.0083327032625675201416, !P0 ;  /* 0x3c0885e40d0d7808 */ /* 0x000fc40004000000 */
[----:B------:R-:W-:Y:S02]  /*1df0*/  FSEL R11, R16, -0.00019574658654164522886, !P0 ;  /* 0xb94d4153100b7808 */ /* 0x000fe40004000000 */
[----:B------:R-:W-:Y:S02]  /*1e00*/  FSEL R9, -R9, -0.16666662693023681641, !P0 ;  /* 0xbe2aaaa809097808 */ /* 0x000fe40004000100 */
[----:B------:R-:W-:Y:S01]  /*1e10*/  FSEL R5, R5, 1, P0 ;  /* 0x3f80000005057808 */ /* 0x000fe20000000000 */
[C---:B------:R-:W-:Y:S01]  /*1e20*/  FFMA R11, R0.reuse, R11, R13 ;  /* 0x0000000b000b7223 */ /* 0x040fe2000000000d */
[----:B0-----:R-:W-:Y:S01]  /*1e30*/  FFMA R13, -R7, R10, 1 ;  /* 0x3f800000070d7423 */ /* 0x001fe2000000010a */
[----:B------:R-:W0:Y:S02]  /*1e40*/  FCHK P0, R20, R7 ;  /* 0x0000000714007302 */ /* 0x000e240000000000 */
[----:B------:R-:W-:Y:S01]  /*1e50*/  FFMA R9, R0, R11, R9 ;  /* 0x0000000b00097223 */ /* 0x000fe20000000009 */
[----:B------:R-:W-:Y:S01]  /*1e60*/  FFMA R13, R10, R13, R10 ;  /* 0x0000000d0a0d7223 */ /* 0x000fe2000000000a */
[----:B------:R-:W-:Y:S01]  /*1e70*/  FFMA R0, R0, R5, RZ ;  /* 0x0000000500007223 */ /* 0x000fe200000000ff */
[----:B------:R-:W-:-:S02]  /*1e80*/  I2FP.F32.U32 R10, R6 ;  /* 0x00000006000a7245 */ /* 0x000fc40000201000 */
[----:B------:R-:W-:Y:S01]  /*1e90*/  FFMA R8, R20, R13, RZ ;  /* 0x0000000d14087223 */ /* 0x000fe200000000ff */
[----:B------:R-:W-:Y:S01]  /*1ea0*/  FFMA R0, R0, R9, R5 ;  /* 0x0000000900007223 */ /* 0x000fe20000000005 */
[----:B-1----:R-:W-:Y:S01]  /*1eb0*/  I2FP.F32.S32 R11, UR4 ;  /* 0x00000004000b7c45 */ /* 0x002fe20008201400 */
[C---:B------:R-:W-:Y:S01]  /*1ec0*/  FFMA R10, R7.reuse, -0.5, R10 ;  /* 0xbf000000070a7823 */ /* 0x040fe2000000000a */
[----:B------:R-:W-:Y:S01]  /*1ed0*/  FFMA R5, -R7, R8, R20 ;  /* 0x0000000807057223 */ /* 0x000fe20000000114 */
[----:B------:R-:W-:-:S03]  /*1ee0*/  @P1 FADD R0, RZ, -R0 ;  /* 0x80000000ff001221 */ /* 0x000fc60000000000 */
[----:B------:R-:W-:Y:S01]  /*1ef0*/  FFMA R8, R13, R5, R8 ;  /* 0x000000050d087223 */ /* 0x000fe20000000008 */
[----:B------:R-:W-:Y:S01]  /*1f00*/  FFMA R5, R10, R0, R17 ;  /* 0x000000000a057223 */ /* 0x000fe20000000011 */
[----:B0-----:R-:W-:Y:S06]  /*1f10*/  @!P0 BRA `(.L_x_44) ;  /* 0x0000000000108947 */ /* 0x001fec0003800000 */
[----:B------:R-:W-:Y:S01]  /*1f20*/  IMAD.MOV.U32 R0, RZ, RZ, R20 ;  /* 0x000000ffff007224 */ /* 0x000fe200078e0014 */
[----:B------:R-:W-:-:S07]  /*1f30*/  MOV R10, 0x1f50 ;  /* 0x00001f50000a7802 */ /* 0x000fce0000000f00 */
[----:B------:R-:W-:Y:S05]  /*1f40*/  CALL.REL.NOINC `($__internal_2_$__cuda_sm3x_div_rn_noftz_f32_slowpath) ;  /* 0x00000004003c7944 */ /* 0x000fea0003c00000 */
[----:B------:R-:W-:-:S07]  /*1f50*/  IMAD.MOV.U32 R8, RZ, RZ, R0 ;  /* 0x000000ffff087224 */ /* 0x000fce00078e0000 */
.L_x_44:
[----:B------:R-:W-:Y:S05]  /*1f60*/  BSYNC.RECONVERGENT B0 ;  /* 0x0000000000007941 */ /* 0x000fea0003800200 */
.L_x_43:
[----:B------:R-:W0:Y:S01]  /*1f70*/  MUFU.RCP R10, R11 ;  /* 0x0000000b000a7308 */ /* 0x000e220000001000 */
[----:B------:R-:W-:Y:S01]  /*1f80*/  I2FP.F32.U32 R0, R3 ;  /* 0x0000000300007245 */ /* 0x000fe20000201000 */
[----:B------:R-:W-:Y:S04]  /*1f90*/  BSSY.RECONVERGENT B0, `(.L_x_45) ;  /* 0x000000d000007945 */ /* 0x000fe80003800200 */
[----:B------:R-:W-:-:S04]  /*1fa0*/  FFMA R0, R11, -0.5, R0 ;  /* 0xbf0000000b007823 */ /* 0x000fc80000000000 */
[----:B------:R-:W1:Y:S01]  /*1fb0*/  FCHK P0, R0, R11 ;  /* 0x0000000b00007302 */ /* 0x000e620000000000 */
[----:B0-----:R-:W-:-:S04]  /*1fc0*/  FFMA R7, -R11, R10, 1 ;  /* 0x3f8000000b077423 */ /* 0x001fc8000000010a */
[----:B------:R-:W-:-:S04]  /*1fd0*/  FFMA R7, R10, R7, R10 ;  /* 0x000000070a077223 */ /* 0x000fc8000000000a */
[----:B------:R-:W-:-:S04]  /*1fe0*/  FFMA R10, R0, R7, RZ ;  /* 0x00000007000a7223 */ /* 0x000fc800000000ff */
[----:B------:R-:W-:-:S04]  /*1ff0*/  FFMA R9, -R11, R10, R0 ;  /* 0x0000000a0b097223 */ /* 0x000fc80000000100 */
[----:B------:R-:W-:Y:S01]  /*2000*/  FFMA R9, R7, R9, R10 ;  /* 0x0000000907097223 */ /* 0x000fe2000000000a */
[----:B-1----:R-:W-:Y:S06]  /*2010*/  @!P0 BRA `(.L_x_46) ;  /* 0x0000000000108947 */ /* 0x002fec0003800000 */
[----:B------:R-:W-:Y:S02]  /*2020*/  MOV R7, R11 ;  /* 0x0000000b00077202 */ /* 0x000fe40000000f00 */
[----:B------:R-:W-:-:S07]  /*2030*/  MOV R10, 0x2050 ;  /* 0x00002050000a7802 */ /* 0x000fce0000000f00 */
[----:B------:R-:W-:Y:S05]  /*2040*/  CALL.REL.NOINC `($__internal_2_$__cuda_sm3x_div_rn_noftz_f32_slowpath) ;  /* 0x0000000000fc7944 */ /* 0x000fea0003c00000 */
[----:B------:R-:W-:-:S07]  /*2050*/  IMAD.MOV.U32 R9, RZ, RZ, R0 ;  /* 0x000000ffff097224 */ /* 0x000fce00078e0000 */
.L_x_46:
[----:B------:R-:W-:Y:S05]  /*2060*/  BSYNC.RECONVERGENT B0 ;  /* 0x0000000000007941 */ /* 0x000fea0003800200 */
.L_x_45:
[----:B------:R-:W0:Y:S01]  /*2070*/  MUFU.RCP R7, R4 ;  /* 0x0000000400077308 */ /* 0x000e220000001000 */
[----:B------:R-:W-:Y:S07]  /*2080*/  BSSY.RECONVERGENT B0, `(.L_x_47) ;  /* 0x000000d000007945 */ /* 0x000fee0003800200 */
[----:B------:R-:W1:Y:S01]  /*2090*/  FCHK P0, R5, R4 ;  /* 0x0000000405007302 */ /* 0x000e620000000000 */
[----:B0-----:R-:W-:-:S04]  /*20a0*/  FFMA R0, -R4, R7, 1 ;  /* 0x3f80000004007423 */ /* 0x001fc80000000107 */
[----:B------:R-:W-:-:S04]  /*20b0*/  FFMA R0, R7, R0, R7 ;  /* 0x0000000007007223 */ /* 0x000fc80000000007 */
[----:B------:R-:W-:-:S04]  /*20c0*/  FFMA R7, R5, R0, RZ ;  /* 0x0000000005077223 */ /* 0x000fc800000000ff */
[----:B------:R-:W-:-:S04]  /*20d0*/  FFMA R10, -R4, R7, R5 ;  /* 0x00000007040a7223 */ /* 0x000fc80000000105 */
[----:B------:R-:W-:Y:S01]  /*20e0*/  FFMA R10, R0, R10, R7 ;  /* 0x0000000a000a7223 */ /* 0x000fe20000000007 */
[----:B-1----:R-:W-:Y:S06]  /*20f0*/  @!P0 BRA `(.L_x_48) ;  /* 0x0000000000148947 */ /* 0x002fec0003800000 */
[----:B------:R-:W-:Y:S01]  /*2100*/  IMAD.MOV.U32 R0, RZ, RZ, R5 ;  /* 0x000000ffff007224 */ /* 0x000fe200078e0005 */
[----:B------:R-:W-:Y:S01]  /*2110*/  MOV R10, 0x2140 ;  /* 0x00002140000a7802 */ /* 0x000fe20000000f00 */
[----:B------:R-:W-:-:S07]  /*2120*/  IMAD.MOV.U32 R7, RZ, RZ, R4 ;  /* 0x000000ffff077224 */ /* 0x000fce00078e0004 */
[----:B------:R-:W-:Y:S05]  /*2130*/  CALL.REL.NOINC `($__internal_2_$__cuda_sm3x_div_rn_noftz_f32_slowpath) ;  /* 0x0000000000c07944 */ /* 0x000fea0003c00000 */
[----:B------:R-:W-:-:S07]  /*2140*/  IMAD.MOV.U32 R10, RZ, RZ, R0 ;  /* 0x000000ffff0a7224 */ /* 0x000fce00078e0000 */
.L_x_48:
[----:B------:R-:W-:Y:S05]  /*2150*/  BSYNC.RECONVERGENT B0 ;  /* 0x0000000000007941 */ /* 0x000fea0003800200 */
.L_x_47:
[----:B------:R-:W0:Y:S02]  /*2160*/  LDCU.U8 UR4, c[0x0][0x388] ;  /* 0x00007100ff0477ac */ /* 0x000e240008000000 */
[----:B0-----:R-:W-:-:S04]  /*2170*/  UPRMT UR4, UR4, 0x8880, URZ ;  /* 0x0000888004047896 */ /* 0x001fc800080000ff */
[----:B------:R-:W-:-:S09]  /*2180*/  UISETP.NE.AND UP0, UPT, UR4, URZ, UPT ;  /* 0x000000ff0400728c */ /* 0x000fd2000bf05270 */
[----:B------:R-:W-:Y:S05]  /*2190*/  BRA.U !UP0, `(.L_x_49) ;  /* 0x0000000108547547 */ /* 0x000fea000b800000 */
[----:B------:R-:W0:Y:S01]  /*21a0*/  LDCU UR4, c[0x0][0x3a0] ;  /* 0x00007400ff0477ac */ /* 0x000e220008000800 */
[----:B------:R-:W-:Y:S02]  /*21b0*/  HFMA2 R7, -RZ, RZ, -3, 0 ;  /* 0xc2000000ff077431 */ /* 0x000fe400000001ff */
[----:B------:R-:W-:Y:S01]  /*21c0*/  FADD R9, R9, 0.5 ;  /* 0x3f00000009097421 */ /* 0x000fe20000000000 */
[----:B------:R-:W-:Y:S01]  /*21d0*/  FADD R8, R8, 0.5 ;  /* 0x3f00000008087421 */ /* 0x000fe20000000000 */
[----:B------:R-:W-:Y:S01]  /*21e0*/  FADD R10, R10, 0.5 ;  /* 0x3f0000000a0a7421 */ /* 0x000fe20000000000 */
[----:B------:R-:W-:-:S03]  /*21f0*/  UMOV UR5, URZ ;  /* 0x000000ff00057c82 */ /* 0x000fc60008000000 */
[----:B0-----:R0:W5:Y:S01]  /*2200*/  TEX.LL RZ, R9, R8, R7, UR4, 3D, 0x1 ;  /* 0x48ff040708097f60 */ /* 0x00116200089e01ff */
[----:B------:R-:W1:Y:S01]  /*2210*/  LDC.64 R12, c[0x0][0x380] ;  /* 0x0000e000ff0c7b82 */ /* 0x000e620000000a00 */
[----:B0-----:R-:W0:Y:S02]  /*2220*/  LDCU.64 UR4, c[0x0][0x390] ;  /* 0x00007200ff0477ac */ /* 0x001e240008000a00 */
[----:B0-----:R-:W-:Y:S02]  /*2230*/  IMAD R2, R2, UR4, RZ ;  /* 0x0000000402027c24 */ /* 0x001fe4000f8e02ff */
[----:B------:R-:W-:-:S04]  /*2240*/  IMAD R5, R3, UR4, R6 ;  /* 0x0000000403057c24 */ /* 0x000fc8000f8e0206 */
[----:B------:R-:W-:-:S04]  /*2250*/  IMAD R5, R2, UR5, R5 ;  /* 0x0000000502057c24 */ /* 0x000fc8000f8e0205 */
[----:B-1----:R-:W-:-:S06]  /*2260*/  IMAD.WIDE.U32 R4, R5, 0x8, R12 ;  /* 0x0000000805047825 */ /* 0x002fcc00078e000c */
[----:B------:R-:W2:Y:S01]  /*2270*/  LDG.E.64 R4, desc[UR6][R4.64] ;  /* 0x0000000604047981 */ /* 0x000ea2000c1e1b00 */
[----:B------:R-:W-:-:S04]  /*2280*/  IMAD R3, R3, UR5, R6 ;  /* 0x0000000503037c24 */ /* 0x000fc8000f8e0206 */
[----:B------:R-:W-:-:S04]  /*2290*/  IMAD R3, R2, UR5, R3 ;  /* 0x0000000502037c24 */ /* 0x000fc8000f8e0203 */
[----:B------:R-:W-:-:S04]  /*22a0*/  IMAD.WIDE.U32 R2, R3, 0x8, R12 ;  /* 0x0000000803027825 */ /* 0x000fc800078e000c */
[----:B--2--5:R-:W-:Y:S01]  /*22b0*/  FADD R6, R4, R9 ;  /* 0x0000000904067221 */ /* 0x024fe20000000000 */
[----:B------:R-:W-:-:S05]  /*22c0*/  FADD R7, RZ, R5 ;  /* 0x00000005ff077221 */ /* 0x000fca0000000000 */
[----:B------:R-:W-:Y:S01]  /*22d0*/  STG.E.64 desc[UR6][R2.64], R6 ;  /* 0x0000000602007986 */ /* 0x000fe2000c101b06 */
[----:B------:R-:W-:Y:S05]  /*22e0*/  EXIT ;  /* 0x000000000000794d */ /* 0x000fea0003800000 */
.L_x_49:
[----:B------:R-:W0:Y:S01]  /*22f0*/  LDCU UR4, c[0x0][0x3a0] ;  /* 0x00007400ff0477ac */ /* 0x000e220008000800 */
[----:B------:R-:W-:Y:S01]  /*2300*/  FADD R8, R8, 0.5 ;  /* 0x3f00000008087421 */ /* 0x000fe20000000000 */
[----:B------:R-:W-:Y:S02]  /*2310*/  IMAD.MOV.U32 R11, RZ, RZ, -0x3e000000 ;  /* 0xc2000000ff0b7424 */ /* 0x000fe400078e00ff */
        /* <DEDUP_REMOVED lines=18> */
        .weak           $__internal_2_$__cuda_sm3x_div_rn_noftz_f32_slowpath
        .type           $__internal_2_$__cuda_sm3x_div_rn_noftz_f32_slowpath,@function
        .size           $__internal_2_$__cuda_sm3x_div_rn_noftz_f32_slowpath,(.L_x_64 - $__internal_2_$__cuda_sm3x_div_rn_noftz_f32_slowpath)
$__internal_2_$__cuda_sm3x_div_rn_noftz_f32_slowpath:
[----:B------:R-:W-:Y:S01]  /*2440*/  SHF.R.U32.HI R13, RZ, 0x17, R7 ;  /* 0x00000017ff0d7819 */ /* 0x000fe20000011607 */
[----:B------:R-:W-:Y:S01]  /*2450*/  BSSY.RECONVERGENT B1, `(.L_x_50) ;  /* 0x0000062000017945 */ /* 0x000fe20003800200 */
[----:B------:R-:W-:Y:S02]  /*2460*/  SHF.R.U32.HI R12, RZ, 0x17, R0 ;  /* 0x00000017ff0c7819 */ /* 0x000fe40000011600 */
[----:B------:R-:W-:Y:S02]  /*2470*/  LOP3.LUT R13, R13, 0xff, RZ, 0xc0, !PT ;  /* 0x000000ff0d0d7812 */ /* 0x000fe400078ec0ff */
[----:B------:R-:W-:-:S03]  /*2480*/  LOP3.LUT R16, R12, 0xff, RZ, 0xc0, !PT ;  /* 0x000000ff0c107812 */ /* 0x000fc600078ec0ff */
[----:B------:R-:W-:Y:S02]  /*2490*/  VIADD R15, R13, 0xffffffff ;  /* 0xffffffff0d0f7836 */ /* 0x000fe40000000000 */
[----:B------:R-:W-:-:S03]  /*24a0*/  VIADD R14, R16, 0xffffffff ;  /* 0xffffffff100e7836 */ /* 0x000fc60000000000 */
[----:B------:R-:W-:-:S04]  /*24b0*/  ISETP.GT.U32.AND P0, PT, R15, 0xfd, PT ;  /* 0x000000fd0f00780c */ /* 0x000fc80003f04070 */
[----:B------:R-:W-:-:S13]  /*24c0*/  ISETP.GT.U32.OR P0, PT, R14, 0xfd, P0 ;  /* 0x000000fd0e00780c */ /* 0x000fda0000704470 */
[----:B------:R-:W-:Y:S01]  /*24d0*/  @!P0 IMAD.MOV.U32 R12, RZ, RZ, RZ ;  /* 0x000000ffff0c8224 */ /* 0x000fe200078e00ff */
[----:B------:R-:W-:Y:S06]  /*24e0*/  @!P0 BRA `(.L_x_51) ;  /* 0x00000000005c8947 */ /* 0x000fec0003800000 */
[----:B------:R-:W-:Y:S02]  /*24f0*/  FSETP.GTU.FTZ.AND P0, PT, |R0|, +INF , PT ;  /* 0x7f8000000000780b */ /* 0x000fe40003f1c200 */
[----:B------:R-:W-:-:S04]  /*2500*/  FSETP.GTU.FTZ.AND P1, PT, |R7|, +INF , PT ;  /* 0x7f8000000700780b */ /* 0x000fc80003f3c200 */
[----:B------:R-:W-:-:S13]  /*2510*/  PLOP3.LUT P0, PT, P0, P1, PT, 0xf8, 0x8f ;  /* 0x00000000008f781c */ /* 0x000fda0000703f70 */
[----:B------:R-:W-:Y:S05]  /*2520*/  @P0 BRA `(.L_x_52) ;  /* 0x00000004004c0947 */ /* 0x000fea0003800000 */
[----:B------:R-:W-:-:S13]  /*2530*/  LOP3.LUT P0, RZ, R7, 0x7fffffff, R0, 0xc8, !PT ;  /* 0x7fffffff07ff7812 */ /* 0x000fda000780c800 */
[----:B------:R-:W-:Y:S05]  /*2540*/  @!P0 BRA `(.L_x_53) ;  /* 0x00000004003c8947 */ /* 0x000fea0003800000 */
[C---:B------:R-:W-:Y:S02]  /*2550*/  FSETP.NEU.FTZ.AND P0, PT, |R0|.reuse, +INF , PT ;  /* 0x7f8000000000780b */ /* 0x040fe40003f1d200 */
[----:B------:R-:W-:Y:S02]  /*2560*/  FSETP.NEU.FTZ.AND P2, PT, |R7|, +INF , PT ;  /* 0x7f8000000700780b */ /* 0x000fe40003f5d200 */
[----:B------:R-:W-:-:S11]  /*2570*/  FSETP.NEU.FTZ.AND P1, PT, |R0|, +INF , PT ;  /* 0x7f8000000000780b */ /* 0x000fd60003f3d200 */
[----:B------:R-:W-:Y:S05]  /*2580*/  @!P2 BRA !P0, `(.L_x_53) ;  /* 0x00000004002ca947 */ /* 0x000fea0004000000 */
[----:B------:R-:W-:-:S04]  /*2590*/  LOP3.LUT P0, RZ, R0, 0x7fffffff, RZ, 0xc0, !PT ;  /* 0x7fffffff00ff7812 */ /* 0x000fc8000780c0ff */
[----:B------:R-:W-:-:S13]  /*25a0*/  PLOP3.LUT P0, PT, P2, P0, PT, 0x2f, 0xf2 ;  /* 0x0000000000f2781c */ /* 0x000fda0001700577 */
[----:B------:R-:W-:Y:S05]  /*25b0*/  @P0 BRA `(.L_x_54) ;  /* 0x0000000400180947 */ /* 0x000fea0003800000 */
[----:B------:R-:W-:-:S04]  /*25c0*/  LOP3.LUT P0, RZ, R7, 0x7fffffff, RZ, 0xc0, !PT ;  /* 0x7fffffff07ff7812 */ /* 0x000fc8000780c0ff */
[----:B------:R-:W-:-:S13]  /*25d0*/  PLOP3.LUT P0, PT, P1, P0, PT, 0x2f, 0xf2 ;  /* 0x0000000000f2781c */ /* 0x000fda0000f00577 */
[----:B------:R-:W-:Y:S05]  /*25e0*/  @P0 BRA `(.L_x_55) ;  /* 0x0000000400000947 */ /* 0x000fea0003800000 */
[----:B------:R-:W-:Y:S02]  /*25f0*/  ISETP.GE.AND P0, PT, R14, RZ, PT ;  /* 0x000000ff0e00720c */ /* 0x000fe40003f06270 */
[----:B------:R-:W-:-:S11]  /*2600*/  ISETP.GE.AND P1, PT, R15, RZ, PT ;  /* 0x000000ff0f00720c */ /* 0x000fd60003f26270 */
[----:B------:R-:W-:Y:S01]  /*2610*/  @P0 MOV R12, RZ ;  /* 0x000000ff000c0202 */ /* 0x000fe20000000f00 */
[----:B------:R-:W-:Y:S02]  /*2620*/  @!P0 IMAD.MOV.U32 R12, RZ, RZ, -0x40 ;  /* 0xffffffc0ff0c8424 */ /* 0x000fe400078e00ff */
[----:B------:R-:W-:Y:S01]  /*2630*/  @!P0 FFMA R0, R0, 1.84467440737095516160e+19, RZ ;  /* 0x5f80000000008823 */ /* 0x000fe200000000ff */
[----:B------:R-:W-:Y:S01]  /*2640*/  @!P1 FFMA R7, R7, 1.84467440737095516160e+19, RZ ;  /* 0x5f80000007079823 */ /* 0x000fe200000000ff */
[----:B------:R-:W-:-:S07]  /*2650*/  @!P1 VIADD R12, R12, 0x40 ;  /* 0x000000400c0c9836 */ /* 0x000fce0000000000 */
.L_x_51:
[----:B------:R-:W-:Y:S01]  /*2660*/  LEA R14, R13, 0xc0800000, 0x17 ;  /* 0xc08000000d0e7811 */ /* 0x000fe200078eb8ff */
[----:B------:R-:W-:Y:S04]  /*2670*/  BSSY.RECONVERGENT B2, `(.L_x_56) ;  /* 0x0000036000027945 */ /* 0x000fe80003800200 */
[----:B------:R-:W-:Y:S02]  /*2680*/  IMAD.IADD R14, R7, 0x1, -R14 ;  /* 0x00000001070e7824 */ /* 0x000fe400078e0a0e */
[----:B------:R-:W-:Y:S02]  /*2690*/  VIADD R7, R16, 0xffffff81 ;  /* 0xffffff8110077836 */ /* 0x000fe40000000000 */
[----:B------:R-:W0:Y:S01]  /*26a0*/  MUFU.RCP R15, R14 ;  /* 0x0000000e000f7308 */ /* 0x000e220000001000 */
[----:B------:R-:W-:Y:S01]  /*26b0*/  FADD.FTZ R17, -R14, -RZ ;  /* 0x800000ff0e117221 */ /* 0x000fe20000010100 */
[C---:B------:R-:W-:Y:S01]  /*26c0*/  IMAD R0, R7.reuse, -0x800000, R0 ;  /* 0xff80000007007824 */ /* 0x040fe200078e0200 */
[----:B------:R-:W-:-:S04]  /*26d0*/  IADD3 R13, PT, PT, R7, 0x7f, -R13 ;  /* 0x0000007f070d7810 */ /* 0x000fc80007ffe80d */
[----:B------:R-:W-:Y:S01]  /*26e0*/  IADD3 R13, PT, PT, R13, R12, RZ ;  /* 0x0000000c0d0d7210 */ /* 0x000fe20007ffe0ff */
[----:B0-----:R-:W-:-:S04]  /*26f0*/  FFMA R16, R15, R17, 1 ;  /* 0x3f8000000f107423 */ /* 0x001fc80000000011 */
[----:B------:R-:W-:-:S04]  /*2700*/  FFMA R18, R15, R16, R15 ;  /* 0x000000100f127223 */ /* 0x000fc8000000000f */
[----:B------:R-:W-:-:S04]  /*2710*/  FFMA R15, R0, R18, RZ ;  /* 0x00000012000f7223 */ /* 0x000fc800000000ff */
[----:B------:R-:W-:-:S04]  /*2720*/  FFMA R16, R17, R15, R0 ;  /* 0x0000000f11107223 */ /* 0x000fc80000000000 */
[----:B------:R-:W-:-:S04]  /*2730*/  FFMA R15, R18, R16, R15 ;  /* 0x00000010120f7223 */ /* 0x000fc8000000000f */
[----:B------:R-:W-:-:S04]  /*2740*/  FFMA R16, R17, R15, R0 ;  /* 0x0000000f11107223 */ /* 0x000fc80000000000 */
[----:B------:R-:W-:-:S05]  /*2750*/  FFMA R0, R18, R16, R15 ;  /* 0x0000001012007223 */ /* 0x000fca000000000f */
[----:B------:R-:W-:-:S04]  /*2760*/  SHF.R.U32.HI R7, RZ, 0x17, R0 ;  /* 0x00000017ff077819 */ /* 0x000fc80000011600 */
[----:B------:R-:W-:-:S05]  /*2770*/  LOP3.LUT R7, R7, 0xff, RZ, 0xc0, !PT ;  /* 0x000000ff07077812 */ /* 0x000fca00078ec0ff */
[----:B------:R-:W-:-:S04]  /*2780*/  IMAD.IADD R17, R7, 0x1, R13 ;  /* 0x0000000107117824 */ /* 0x000fc800078e020d */
[----:B------:R-:W-:-:S05]  /*2790*/  VIADD R7, R17, 0xffffffff ;  /* 0xffffffff11077836 */ /* 0x000fca0000000000 */
[----:B------:R-:W-:-:S13]  /*27a0*/  ISETP.GE.U32.AND P0, PT, R7, 0xfe, PT ;  /* 0x000000fe0700780c */ /* 0x000fda0003f06070 */
[----:B------:R-:W-:Y:S05]  /*27b0*/  @!P0 BRA `(.L_x_57) ;  /* 0x0000000000808947 */ /* 0x000fea0003800000 */
[----:B------:R-:W-:-:S13]  /*27c0*/  ISETP.GT.AND P0, PT, R17, 0xfe, PT ;  /* 0x000000fe1100780c */ /* 0x000fda0003f04270 */
[----:B------:R-:W-:Y:S05]  /*27d0*/  @P0 BRA `(.L_x_58) ;  /* 0x00000000006c0947 */ /* 0x000fea0003800000 */
[----:B------:R-:W-:-:S13]  /*27e0*/  ISETP.GE.AND P0, PT, R17, 0x1, PT ;  /* 0x000000011100780c */ /* 0x000fda0003f06270 */
[----:B------:R-:W-:Y:S05]  /*27f0*/  @P0 BRA `(.L_x_59) ;  /* 0x0000000000740947 */ /* 0x000fea0003800000 */
[----:B------:R-:W-:Y:S02]  /*2800*/  ISETP.GE.AND P0, PT, R17, -0x18, PT ;  /* 0xffffffe81100780c */ /* 0x000fe40003f06270 */
[----:B------:R-:W-:-:S11]  /*2810*/  LOP3.LUT R0, R0, 0x80000000, RZ, 0xc0, !PT ;  /* 0x8000000000007812 */ /* 0x000fd600078ec0ff */
[----:B------:R-:W-:Y:S05]  /*2820*/  @!P0 BRA `(.L_x_59) ;  /* 0x0000000000688947 */ /* 0x000fea0003800000 */
[CCC-:B------:R-:W-:Y:S01]  /*2830*/  FFMA.RZ R7, R18.reuse, R16.reuse, R15.reuse ;  /* 0x0000001012077223 */ /* 0x1c0fe2000000c00f */
[C---:B------:R-:W-:Y:S02]  /*2840*/  VIADD R14, R17.reuse, 0x20 ;  /* 0x00000020110e7836 */ /* 0x040fe40000000000 */
[CCC-:B------:R-:W-:Y:S01]  /*2850*/  FFMA.RM R12, R18.reuse, R16.reuse, R15.reuse ;  /* 0x00000010120c7223 */ /* 0x1c0fe2000000400f */
[----:B------:R-:W-:Y:S02]  /*2860*/  ISETP.NE.AND P2, PT, R17, RZ, PT ;  /* 0x000000ff1100720c */ /* 0x000fe40003f45270 */
[----:B------:R-:W-:Y:S01]  /*2870*/  LOP3.LUT R13, R7, 0x7fffff, RZ, 0xc0, !PT ;  /* 0x007fffff070d7812 */ /* 0x000fe200078ec0ff */
[----:B------:R-:W-:Y:S01]  /*2880*/  FFMA.RP R7, R18, R16, R15 ;  /* 0x0000001012077223 */ /* 0x000fe2000000800f */
[----:B------:R-:W-:Y:S01]  /*2890*/  IMAD.MOV R15, RZ, RZ, -R17 ;  /* 0x000000ffff0f7224 */ /* 0x000fe200078e0a11 */
[----:B------:R-:W-:Y:S02]  /*28a0*/  ISETP.NE.AND P1, PT, R17, RZ, PT ;  /* 0x000000ff1100720c */ /* 0x000fe40003f25270 */
[----:B------:R-:W-:-:S02]  /*28b0*/  LOP3.LUT R13, R13, 0x800000, RZ, 0xfc, !PT ;  /* 0x008000000d0d7812 */ /* 0x000fc400078efcff */
[----:B------:R-:W-:Y:S02]  /*28c0*/  FSETP.NEU.FTZ.AND P0, PT, R7, R12, PT ;  /* 0x0000000c0700720b */ /* 0x000fe40003f1d000 */
[----:B------:R-:W-:Y:S02]  /*28d0*/  SHF.L.U32 R14, R13, R14, RZ ;  /* 0x0000000e0d0e7219 */ /* 0x000fe400000006ff */
[----:B------:R-:W-:Y:S02]  /*28e0*/  SEL R12, R15, RZ, P2 ;  /* 0x000000ff0f0c7207 */ /* 0x000fe40001000000 */
[----:B------:R-:W-:Y:S02]  /*28f0*/  ISETP.NE.AND P1, PT, R14, RZ, P1 ;  /* 0x000000ff0e00720c */ /* 0x000fe40000f25270 */
[----:B------:R-:W-:Y:S02]  /*2900*/  SHF.R.U32.HI R12, RZ, R12, R13 ;  /* 0x0000000cff0c7219 */ /* 0x000fe4000001160d */
[----:B------:R-:W-:-:S02]  /*2910*/  PLOP3.LUT P0, PT, P0, P1, PT, 0xf8, 0x8f ;  /* 0x00000000008f781c */ /* 0x000fc40000703f70 */
[----:B------:R-:W-:Y:S02]  /*2920*/  SHF.R.U32.HI R14, RZ, 0x1, R12 ;  /* 0x00000001ff0e7819 */ /* 0x000fe4000001160c */
[----:B------:R-:W-:-:S04]  /*2930*/  SEL R7, RZ, 0x1, !P0 ;  /* 0x00000001ff077807 */ /* 0x000fc80004000000 */
[----:B------:R-:W-:-:S04]  /*2940*/  LOP3.LUT R7, R7, 0x1, R14, 0xf8, !PT ;  /* 0x0000000107077812 */ /* 0x000fc800078ef80e */
[----:B------:R-:W-:-:S04]  /*2950*/  LOP3.LUT R7, R7, R12, RZ, 0xc0, !PT ;  /* 0x0000000c07077212 */ /* 0x000fc800078ec0ff */
[----:B------:R-:W-:-:S04]  /*2960*/  IADD3 R7, PT, PT, R14, R7, RZ ;  /* 0x000000070e077210 */ /* 0x000fc80007ffe0ff */
[----:B------:R-:W-:Y:S01]  /*2970*/  LOP3.LUT R0, R7, R0, RZ, 0xfc, !PT ;  /* 0x0000000007007212 */ /* 0x000fe200078efcff */
[----:B------:R-:W-:Y:S06]  /*2980*/  BRA `(.L_x_59) ;  /* 0x0000000000107947 */ /* 0x000fec0003800000 */
.L_x_58:
[----:B------:R-:W-:-:S04]  /*2990*/  LOP3.LUT R0, R0, 0x80000000, RZ, 0xc0, !PT ;  /* 0x8000000000007812 */ /* 0x000fc800078ec0ff */
[----:B------:R-:W-:Y:S01]  /*29a0*/  LOP3.LUT R0, R0, 0x7f800000, RZ, 0xfc, !PT ;  /* 0x7f80000000007812 */ /* 0x000fe200078efcff */
[----:B------:R-:W-:Y:S06]  /*29b0*/  BRA `(.L_x_59) ;  /* 0x0000000000047947 */ /* 0x000fec0003800000 */
.L_x_57:
[----:B------:R-:W-:-:S07]  /*29c0*/  IMAD R0, R13, 0x800000, R0 ;  /* 0x008000000d007824 */ /* 0x000fce00078e0200 */
.L_x_59:
[----:B------:R-:W-:Y:S05]  /*29d0*/  BSYNC.RECONVERGENT B2 ;  /* 0x0000000000027941 */ /* 0x000fea0003800200 */
.L_x_56:
[----:B------:R-:W-:Y:S05]  /*29e0*/  BRA `(.L_x_60) ;  /* 0x0000000000207947 */ /* 0x000fea0003800000 */
.L_x_55:
[----:B------:R-:W-:-:S04]  /*29f0*/  LOP3.LUT R0, R7, 0x80000000, R0, 0x48, !PT ;  /* 0x8000000007007812 */ /* 0x000fc800078e4800 */
[----:B------:R-:W-:Y:S01]  /*2a00*/  LOP3.LUT R0, R0, 0x7f800000, RZ, 0xfc, !PT ;  /* 0x7f80000000007812 */ /* 0x000fe200078efcff */
[----:B------:R-:W-:Y:S06]  /*2a10*/  BRA `(.L_x_60) ;  /* 0x0000000000147947 */ /* 0x000fec0003800000 */
.L_x_54:
[----:B------:R-:W-:Y:S01]  /*2a20*/  LOP3.LUT R0, R7, 0x80000000, R0, 0x48, !PT ;  /* 0x8000000007007812 */ /* 0x000fe200078e4800 */
[----:B------:R-:W-:Y:S06]  /*2a30*/  BRA `(.L_x_60) ;  /* 0x00000000000c7947 */ /* 0x000fec0003800000 */
.L_x_53:
[----:B------:R-:W0:Y:S01]  /*2a40*/  MUFU.RSQ R0, -QNAN ;  /* 0xffc0000000007908 */ /* 0x000e220000001400 */
[----:B------:R-:W-:Y:S05]  /*2a50*/  BRA `(.L_x_60) ;  /* 0x0000000000047947 */ /* 0x000fea0003800000 */
.L_x_52:
[----:B------:R-:W-:-:S07]  /*2a60*/  FADD.FTZ R0, R0, R7 ;  /* 0x0000000700007221 */ /* 0x000fce0000010000 */
.L_x_60:
[----:B------:R-:W-:Y:S05]  /*2a70*/  BSYNC.RECONVERGENT B1 ;  /* 0x0000000000017941 */ /* 0x000fea0003800200 */
.L_x_50:
[----:B------:R-:W-:Y:S02]  /*2a80*/  IMAD.MOV.U32 R12, RZ, RZ, R10 ;  /* 0x000000ffff0c7224 */ /* 0x000fe400078e000a */
[----:B------:R-:W-:-:S04]  /*2a90*/  IMAD.MOV.U32 R13, RZ, RZ, 0x0 ;  /* 0x00000000ff0d7424 */ /* 0x000fc800078e00ff */
[----:B0-----:R-:W-:Y:S05]  /*2aa0*/  RET.REL.NODEC R12 `(_Z21rotate_reconstructionP6float2biiify) ;  /* 0xffffffd40c547950 */ /* 0x001fea0003c3ffff */
.L_x_61:
        /* <DEDUP_REMOVED lines=13> */
.L_x_64:


//--------------------- .nv.global.init           --------------------------
	.section	.nv.global.init,"aw",@progbits
	.align	4
.nv.global.init:
	.type		__cudart_i2opi_f,@object
	.size		__cudart_i2opi_f,(.L_2 - __cudart_i2opi_f)
__cudart_i2opi_f:
        /*0000*/ 	.byte	0x41, 0x90, 0x43, 0x3c, 0x99, 0x95, 0x62, 0xdb, 0xc0, 0xdd, 0x34, 0xf5, 0xd1, 0x57, 0x27, 0xfc
        /*0010*/ 	.byte	0x29, 0x15, 0x44, 0x4e, 0x6e, 0x83, 0xf9, 0xa2
.L_2:


//--------------------- .nv.shared.reserved.0     --------------------------
	.section	.nv.shared.reserved.0,"aw",@nobits
	.weak		__nv_reservedSMEM_offset_0_alias
	.size		__nv_reservedSMEM_offset_0_alias, 0, 64
	.other		__nv_reservedSMEM_offset_0_alias,@"STO_CUDA_RESERVED_SHARED STV_DEFAULT"
__nv_reservedSMEM_offset_0_alias:
	.zero		0
	.zero		64


//--------------------- .nv.global                --------------------------
	.section	.nv.global,"aw",@nobits
.nv.global:
	.type		_ZN31_INTERNAL_a7eae90d_4_k_cu_nproj4cuda3std6ranges3__45__cpo4swapE,@object
	.size		_ZN31_INTERNAL_a7eae90d_4_k_cu_nproj4cuda3std6ranges3__45__cpo4swapE,(_ZN31_INTERNAL_a7eae90d_4_k_cu_nproj4cuda3std6ranges3__45__cpo9iter_moveE - _ZN31_INTERNAL_a7eae90d_4_k_cu_nproj4cuda3std6ranges3__45__cpo4swapE)
_ZN31_INTERNAL_a7eae90d_4_k_cu_nproj4cuda3std6ranges3__45__cpo4swapE:
	.zero		1
	.type		_ZN31_INTERNAL_a7eae90d_4_k_cu_nproj4cuda3std6ranges3__45__cpo9iter_moveE,@object
	.size		_ZN31_INTERNAL_a7eae90d_4_k_cu_nproj4cuda3std6ranges3__45__cpo9iter_moveE,(.L_1 - _ZN31_INTERNAL_a7eae90d_4_k_cu_nproj4cuda3std6ranges3__45__cpo9iter_moveE)
_ZN31_INTERNAL_a7eae90d_4_k_cu_nproj4cuda3std6ranges3__45__cpo9iter_moveE:
	.zero		1
.L_1:


//--------------------- .nv.constant0._Z19split_complex_arrayP6float2PfS1_i --------------------------
	.section	.nv.constant0._Z19split_complex_arrayP6float2PfS1_i,"a",@progbits
	.sectionflags	@""
	.align	4
.nv.constant0._Z19split_complex_arrayP6float2PfS1_i:
	.zero		924


//--------------------- .nv.constant0._Z25calculate_backpropagationP6float2S0_S0_Pfffiiif --------------------------
	.section	.nv.constant0._Z25calculate_backpropagationP6float2S0_S0_Pfffiiif,"a",@progbits
	.sectionflags	@""
	.align	4
.nv.constant0._Z25calculate_backpropagationP6float2S0_S0_Pfffiiif:
	.zero		952


//--------------------- .nv.constant0._Z21rotate_reconstructionP6float2biiify --------------------------
	.section	.nv.constant0._Z21rotate_reconstructionP6float2biiify,"a",@progbits
	.sectionflags	@""
	.align	4
.nv.constant0._Z21rotate_reconstructionP6float2biiify:
	.zero		936


//--------------------- SYMBOLS --------------------------

	.type		.nv.reservedSmem.offset0,@object
	.size		.nv.reservedSmem.offset0,0x4
